//
// Generated by NVIDIA NVVM Compiler
//
// Compiler Build ID: CL-36424714
// Cuda compilation tools, release 13.0, V13.0.88
// Based on NVVM 20.0.0
//

.version 9.0
.target sm_100
.address_size 64

	// .globl	_Z11compute_aclPdS_S_S_S_S_S_S_S_PKdidd
.func  (.param .b64 func_retval0) __internal_accurate_pow
(
	.param .b64 __internal_accurate_pow_param_0
)
;
// _ZZ11compute_aclPdS_S_S_S_S_S_S_S_PKdiddE9localPosX has been demoted
// _ZZ11compute_aclPdS_S_S_S_S_S_S_S_PKdiddE9localPosY has been demoted
// _ZZ11compute_aclPdS_S_S_S_S_S_S_S_PKdiddE9localPosZ has been demoted
// _ZZ11compute_aclPdS_S_S_S_S_S_S_S_PKdiddE9localmass has been demoted

.visible .entry _Z11compute_aclPdS_S_S_S_S_S_S_S_PKdidd(
	.param .u64 .ptr .align 1 _Z11compute_aclPdS_S_S_S_S_S_S_S_PKdidd_param_0,
	.param .u64 .ptr .align 1 _Z11compute_aclPdS_S_S_S_S_S_S_S_PKdidd_param_1,
	.param .u64 .ptr .align 1 _Z11compute_aclPdS_S_S_S_S_S_S_S_PKdidd_param_2,
	.param .u64 .ptr .align 1 _Z11compute_aclPdS_S_S_S_S_S_S_S_PKdidd_param_3,
	.param .u64 .ptr .align 1 _Z11compute_aclPdS_S_S_S_S_S_S_S_PKdidd_param_4,
	.param .u64 .ptr .align 1 _Z11compute_aclPdS_S_S_S_S_S_S_S_PKdidd_param_5,
	.param .u64 .ptr .align 1 _Z11compute_aclPdS_S_S_S_S_S_S_S_PKdidd_param_6,
	.param .u64 .ptr .align 1 _Z11compute_aclPdS_S_S_S_S_S_S_S_PKdidd_param_7,
	.param .u64 .ptr .align 1 _Z11compute_aclPdS_S_S_S_S_S_S_S_PKdidd_param_8,
	.param .u64 .ptr .align 1 _Z11compute_aclPdS_S_S_S_S_S_S_S_PKdidd_param_9,
	.param .u32 _Z11compute_aclPdS_S_S_S_S_S_S_S_PKdidd_param_10,
	.param .f64 _Z11compute_aclPdS_S_S_S_S_S_S_S_PKdidd_param_11,
	.param .f64 _Z11compute_aclPdS_S_S_S_S_S_S_S_PKdidd_param_12
)
{
	.reg .pred 	%p<30>;
	.reg .b32 	%r<72>;
	.reg .b64 	%rd<40>;
	.reg .b64 	%fd<116>;
	// demoted variable
	.shared .align 8 .b8 _ZZ11compute_aclPdS_S_S_S_S_S_S_S_PKdiddE9localPosX[2048];
	// demoted variable
	.shared .align 8 .b8 _ZZ11compute_aclPdS_S_S_S_S_S_S_S_PKdiddE9localPosY[2048];
	// demoted variable
	.shared .align 8 .b8 _ZZ11compute_aclPdS_S_S_S_S_S_S_S_PKdiddE9localPosZ[2048];
	// demoted variable
	.shared .align 8 .b8 _ZZ11compute_aclPdS_S_S_S_S_S_S_S_PKdiddE9localmass[2048];
	ld.param.u64 	%rd12, [_Z11compute_aclPdS_S_S_S_S_S_S_S_PKdidd_param_0];
	ld.param.u64 	%rd13, [_Z11compute_aclPdS_S_S_S_S_S_S_S_PKdidd_param_1];
	ld.param.u64 	%rd14, [_Z11compute_aclPdS_S_S_S_S_S_S_S_PKdidd_param_2];
	ld.param.u64 	%rd6, [_Z11compute_aclPdS_S_S_S_S_S_S_S_PKdidd_param_4];
	ld.param.u64 	%rd8, [_Z11compute_aclPdS_S_S_S_S_S_S_S_PKdidd_param_6];
	ld.param.u64 	%rd9, [_Z11compute_aclPdS_S_S_S_S_S_S_S_PKdidd_param_7];
	ld.param.u64 	%rd11, [_Z11compute_aclPdS_S_S_S_S_S_S_S_PKdidd_param_9];
	ld.param.u32 	%r26, [_Z11compute_aclPdS_S_S_S_S_S_S_S_PKdidd_param_10];
	ld.param.f64 	%fd45, [_Z11compute_aclPdS_S_S_S_S_S_S_S_PKdidd_param_11];
	ld.param.f64 	%fd46, [_Z11compute_aclPdS_S_S_S_S_S_S_S_PKdidd_param_12];
	cvta.to.global.u64 	%rd1, %rd14;
	cvta.to.global.u64 	%rd2, %rd13;
	cvta.to.global.u64 	%rd3, %rd12;
	mov.u32 	%r1, %tid.x;
	mov.u32 	%r27, %ctaid.x;
	mov.u32 	%r28, %ntid.x;
	mul.lo.s32 	%r2, %r27, %r28;
	add.s32 	%r3, %r2, %r1;
	mul.wide.s32 	%rd15, %r3, 8;
	add.s64 	%rd16, %rd3, %rd15;
	ld.global.f64 	%fd1, [%rd16];
	add.s64 	%rd17, %rd2, %rd15;
	ld.global.f64 	%fd2, [%rd17];
	add.s64 	%rd18, %rd1, %rd15;
	ld.global.f64 	%fd3, [%rd18];
	setp.eq.s32 	%p2, %r26, 0;
	mov.f64 	%fd106, 0d0000000000000000;
	mov.f64 	%fd107, %fd106;
	mov.f64 	%fd108, %fd106;
	@%p2 bra 	$L__BB0_19;
	mov.f64 	%fd49, 0d4008000000000000;
	{
	.reg .b32 %temp; 
	mov.b64 	{%temp, %r4}, %fd49;
	}
	and.b32  	%r5, %r4, 2146435072;
	setp.eq.s32 	%p3, %r5, 1073741824;
	setp.lt.s32 	%p4, %r4, 0;
	selp.b32 	%r6, 0, 2146435072, %p4;
	and.b32  	%r30, %r4, 2147483647;
	setp.ne.s32 	%p5, %r30, 1071644672;
	and.pred  	%p1, %p3, %p5;
	or.b32  	%r7, %r6, -2147483648;
	neg.s32 	%r8, %r3;
	cvta.to.global.u64 	%rd4, %rd11;
	mov.f64 	%fd108, 0d0000000000000000;
	mov.b32 	%r65, 0;
	mov.f64 	%fd107, %fd108;
	mov.f64 	%fd106, %fd108;
$L__BB0_2:
	add.s32 	%r37, %r65, %r1;
	mul.wide.u32 	%rd19, %r37, 8;
	add.s64 	%rd20, %rd3, %rd19;
	ld.global.f64 	%fd50, [%rd20];
	shl.b32 	%r38, %r1, 3;
	mov.u32 	%r39, _ZZ11compute_aclPdS_S_S_S_S_S_S_S_PKdiddE9localPosX;
	add.s32 	%r40, %r39, %r38;
	st.shared.f64 	[%r40], %fd50;
	add.s64 	%rd21, %rd2, %rd19;
	ld.global.f64 	%fd51, [%rd21];
	mov.u32 	%r41, _ZZ11compute_aclPdS_S_S_S_S_S_S_S_PKdiddE9localPosY;
	add.s32 	%r42, %r41, %r38;
	st.shared.f64 	[%r42], %fd51;
	add.s64 	%rd22, %rd1, %rd19;
	ld.global.f64 	%fd52, [%rd22];
	mov.u32 	%r43, _ZZ11compute_aclPdS_S_S_S_S_S_S_S_PKdiddE9localPosZ;
	add.s32 	%r44, %r43, %r38;
	st.shared.f64 	[%r44], %fd52;
	add.s64 	%rd23, %rd4, %rd19;
	ld.global.f64 	%fd53, [%rd23];
	mov.u32 	%r45, _ZZ11compute_aclPdS_S_S_S_S_S_S_S_PKdiddE9localmass;
	add.s32 	%r46, %r45, %r38;
	st.shared.f64 	[%r46], %fd53;
	bar.sync 	0;
	add.s32 	%r66, %r8, %r65;
	add.s32 	%r70, %r45, 8;
	add.s32 	%r69, %r43, 8;
	add.s32 	%r68, %r41, 8;
	add.s32 	%r67, %r39, 8;
	mov.b32 	%r71, 1;
$L__BB0_3:
	setp.eq.s32 	%p6, %r66, 0;
	@%p6 bra 	$L__BB0_10;
	ld.shared.f64 	%fd54, [%r67+-8];
	ld.shared.f64 	%fd55, [%r68+-8];
	ld.shared.f64 	%fd56, [%r69+-8];
	sub.f64 	%fd10, %fd54, %fd1;
	sub.f64 	%fd11, %fd55, %fd2;
	sub.f64 	%fd12, %fd56, %fd3;
	mul.f64 	%fd57, %fd11, %fd11;
	fma.rn.f64 	%fd58, %fd10, %fd10, %fd57;
	fma.rn.f64 	%fd59, %fd12, %fd12, %fd58;
	add.f64 	%fd13, %fd46, %fd59;
	sqrt.rn.f64 	%fd14, %fd13;
	{
	.reg .b32 %temp; 
	mov.b64 	{%temp, %r17}, %fd14;
	}
	abs.f64 	%fd15, %fd14;
	{ // callseq 0, 0
	.param .b64 param0;
	st.param.f64 	[param0], %fd15;
	.param .b64 retval0;
	call.uni (retval0), 
	__internal_accurate_pow, 
	(
	param0
	);
	ld.param.f64 	%fd60, [retval0];
	} // callseq 0
	setp.lt.s32 	%p10, %r17, 0;
	neg.f64 	%fd62, %fd60;
	selp.f64 	%fd63, %fd62, %fd60, %p3;
	selp.f64 	%fd64, %fd63, %fd60, %p10;
	setp.eq.f64 	%p11, %fd13, 0d0000000000000000;
	selp.b32 	%r47, %r17, 0, %p3;
	or.b32  	%r48, %r47, 2146435072;
	selp.b32 	%r49, %r48, %r47, %p4;
	mov.b32 	%r50, 0;
	mov.b64 	%fd65, {%r50, %r49};
	selp.f64 	%fd105, %fd65, %fd64, %p11;
	add.f64 	%fd66, %fd14, 0d4008000000000000;
	{
	.reg .b32 %temp; 
	mov.b64 	{%temp, %r51}, %fd66;
	}
	and.b32  	%r52, %r51, 2146435072;
	setp.ne.s32 	%p12, %r52, 2146435072;
	@%p12 bra 	$L__BB0_9;
	setp.ge.f64 	%p13, %fd13, 0d0000000000000000;
	@%p13 bra 	$L__BB0_7;
	mov.f64 	%fd67, 0d4008000000000000;
	add.rn.f64 	%fd105, %fd14, %fd67;
	bra.uni 	$L__BB0_9;
$L__BB0_7:
	setp.neu.f64 	%p14, %fd15, 0d7FF0000000000000;
	@%p14 bra 	$L__BB0_9;
	selp.b32 	%r53, %r7, %r6, %p1;
	selp.b32 	%r54, %r53, %r6, %p10;
	mov.b32 	%r55, 0;
	mov.b64 	%fd105, {%r55, %r54};
$L__BB0_9:
	setp.eq.f64 	%p16, %fd14, 0d3FF0000000000000;
	rcp.rn.f64 	%fd68, %fd105;
	selp.f64 	%fd69, 0d3FF0000000000000, %fd68, %p16;
	ld.shared.f64 	%fd70, [%r70+-8];
	mul.f64 	%fd71, %fd70, %fd69;
	fma.rn.f64 	%fd106, %fd10, %fd71, %fd106;
	fma.rn.f64 	%fd107, %fd11, %fd71, %fd107;
	fma.rn.f64 	%fd108, %fd12, %fd71, %fd108;
$L__BB0_10:
	setp.eq.s32 	%p17, %r66, -1;
	@%p17 bra 	$L__BB0_17;
	ld.shared.f64 	%fd72, [%r67];
	ld.shared.f64 	%fd73, [%r68];
	ld.shared.f64 	%fd74, [%r69];
	sub.f64 	%fd26, %fd72, %fd1;
	sub.f64 	%fd27, %fd73, %fd2;
	sub.f64 	%fd28, %fd74, %fd3;
	mul.f64 	%fd75, %fd27, %fd27;
	fma.rn.f64 	%fd76, %fd26, %fd26, %fd75;
	fma.rn.f64 	%fd77, %fd28, %fd28, %fd76;
	add.f64 	%fd29, %fd46, %fd77;
	sqrt.rn.f64 	%fd30, %fd29;
	{
	.reg .b32 %temp; 
	mov.b64 	{%temp, %r18}, %fd30;
	}
	abs.f64 	%fd31, %fd30;
	{ // callseq 1, 0
	.param .b64 param0;
	st.param.f64 	[param0], %fd31;
	.param .b64 retval0;
	call.uni (retval0), 
	__internal_accurate_pow, 
	(
	param0
	);
	ld.param.f64 	%fd78, [retval0];
	} // callseq 1
	setp.lt.s32 	%p21, %r18, 0;
	neg.f64 	%fd80, %fd78;
	selp.f64 	%fd81, %fd80, %fd78, %p3;
	selp.f64 	%fd82, %fd81, %fd78, %p21;
	setp.eq.f64 	%p22, %fd29, 0d0000000000000000;
	selp.b32 	%r56, %r18, 0, %p3;
	or.b32  	%r57, %r56, 2146435072;
	selp.b32 	%r58, %r57, %r56, %p4;
	mov.b32 	%r59, 0;
	mov.b64 	%fd83, {%r59, %r58};
	selp.f64 	%fd109, %fd83, %fd82, %p22;
	add.f64 	%fd84, %fd30, 0d4008000000000000;
	{
	.reg .b32 %temp; 
	mov.b64 	{%temp, %r60}, %fd84;
	}
	and.b32  	%r61, %r60, 2146435072;
	setp.ne.s32 	%p23, %r61, 2146435072;
	@%p23 bra 	$L__BB0_16;
	setp.ltu.f64 	%p24, %fd29, 0d0000000000000000;
	@%p24 bra 	$L__BB0_15;
	setp.neu.f64 	%p25, %fd31, 0d7FF0000000000000;
	@%p25 bra 	$L__BB0_16;
	selp.b32 	%r62, %r7, %r6, %p1;
	selp.b32 	%r63, %r62, %r6, %p21;
	mov.b32 	%r64, 0;
	mov.b64 	%fd109, {%r64, %r63};
	bra.uni 	$L__BB0_16;
$L__BB0_15:
	mov.f64 	%fd85, 0d4008000000000000;
	add.rn.f64 	%fd109, %fd30, %fd85;
$L__BB0_16:
	setp.eq.f64 	%p27, %fd30, 0d3FF0000000000000;
	rcp.rn.f64 	%fd86, %fd109;
	selp.f64 	%fd87, 0d3FF0000000000000, %fd86, %p27;
	ld.shared.f64 	%fd88, [%r70];
	mul.f64 	%fd89, %fd88, %fd87;
	fma.rn.f64 	%fd106, %fd26, %fd89, %fd106;
	fma.rn.f64 	%fd107, %fd27, %fd89, %fd107;
	fma.rn.f64 	%fd108, %fd28, %fd89, %fd108;
$L__BB0_17:
	add.s32 	%r71, %r71, 2;
	add.s32 	%r70, %r70, 16;
	add.s32 	%r69, %r69, 16;
	add.s32 	%r68, %r68, 16;
	add.s32 	%r67, %r67, 16;
	add.s32 	%r66, %r66, 2;
	setp.ne.s32 	%p28, %r71, 257;
	@%p28 bra 	$L__BB0_3;
	bar.sync 	0;
	add.s32 	%r65, %r65, 256;
	setp.lt.u32 	%p29, %r65, %r26;
	@%p29 bra 	$L__BB0_2;
$L__BB0_19:
	ld.param.u64 	%rd39, [_Z11compute_aclPdS_S_S_S_S_S_S_S_PKdidd_param_8];
	ld.param.u64 	%rd38, [_Z11compute_aclPdS_S_S_S_S_S_S_S_PKdidd_param_5];
	ld.param.u64 	%rd37, [_Z11compute_aclPdS_S_S_S_S_S_S_S_PKdidd_param_3];
	cvta.to.global.u64 	%rd24, %rd8;
	cvta.to.global.u64 	%rd25, %rd9;
	cvta.to.global.u64 	%rd26, %rd39;
	cvta.to.global.u64 	%rd27, %rd37;
	cvta.to.global.u64 	%rd28, %rd6;
	cvta.to.global.u64 	%rd29, %rd38;
	mul.wide.s32 	%rd30, %r3, 8;
	add.s64 	%rd31, %rd24, %rd30;
	st.global.f64 	[%rd31], %fd106;
	add.s64 	%rd32, %rd25, %rd30;
	st.global.f64 	[%rd32], %fd107;
	add.s64 	%rd33, %rd26, %rd30;
	st.global.f64 	[%rd33], %fd108;
	ld.global.f64 	%fd90, [%rd31];
	add.s64 	%rd34, %rd27, %rd30;
	ld.global.f64 	%fd91, [%rd34];
	fma.rn.f64 	%fd92, %fd45, %fd90, %fd91;
	st.global.f64 	[%rd34], %fd92;
	ld.global.f64 	%fd93, [%rd32];
	add.s64 	%rd35, %rd28, %rd30;
	ld.global.f64 	%fd94, [%rd35];
	fma.rn.f64 	%fd95, %fd45, %fd93, %fd94;
	st.global.f64 	[%rd35], %fd95;
	ld.global.f64 	%fd96, [%rd33];
	add.s64 	%rd36, %rd29, %rd30;
	ld.global.f64 	%fd97, [%rd36];
	fma.rn.f64 	%fd98, %fd45, %fd96, %fd97;
	st.global.f64 	[%rd36], %fd98;
	ret;

}
	// .globl	_Z10update_posPdS_S_S_S_S_d
.visible .entry _Z10update_posPdS_S_S_S_S_d(
	.param .u64 .ptr .align 1 _Z10update_posPdS_S_S_S_S_d_param_0,
	.param .u64 .ptr .align 1 _Z10update_posPdS_S_S_S_S_d_param_1,
	.param .u64 .ptr .align 1 _Z10update_posPdS_S_S_S_S_d_param_2,
	.param .u64 .ptr .align 1 _Z10update_posPdS_S_S_S_S_d_param_3,
	.param .u64 .ptr .align 1 _Z10update_posPdS_S_S_S_S_d_param_4,
	.param .u64 .ptr .align 1 _Z10update_posPdS_S_S_S_S_d_param_5,
	.param .f64 _Z10update_posPdS_S_S_S_S_d_param_6
)
{
	.reg .b32 	%r<5>;
	.reg .b64 	%rd<20>;
	.reg .b64 	%fd<11>;

	ld.param.u64 	%rd1, [_Z10update_posPdS_S_S_S_S_d_param_0];
	ld.param.u64 	%rd2, [_Z10update_posPdS_S_S_S_S_d_param_1];
	ld.param.u64 	%rd3, [_Z10update_posPdS_S_S_S_S_d_param_2];
	ld.param.u64 	%rd4, [_Z10update_posPdS_S_S_S_S_d_param_3];
	ld.param.u64 	%rd5, [_Z10update_posPdS_S_S_S_S_d_param_4];
	ld.param.u64 	%rd6, [_Z10update_posPdS_S_S_S_S_d_param_5];
	ld.param.f64 	%fd1, [_Z10update_posPdS_S_S_S_S_d_param_6];
	cvta.to.global.u64 	%rd7, %rd3;
	cvta.to.global.u64 	%rd8, %rd6;
	cvta.to.global.u64 	%rd9, %rd2;
	cvta.to.global.u64 	%rd10, %rd5;
	cvta.to.global.u64 	%rd11, %rd1;
	cvta.to.global.u64 	%rd12, %rd4;
	mov.u32 	%r1, %tid.x;
	mov.u32 	%r2, %ctaid.x;
	mov.u32 	%r3, %ntid.x;
	mad.lo.s32 	%r4, %r2, %r3, %r1;
	mul.wide.s32 	%rd13, %r4, 8;
	add.s64 	%rd14, %rd12, %rd13;
	ld.global.f64 	%fd2, [%rd14];
	add.s64 	%rd15, %rd11, %rd13;
	ld.global.f64 	%fd3, [%rd15];
	fma.rn.f64 	%fd4, %fd1, %fd2, %fd3;
	st.global.f64 	[%rd15], %fd4;
	add.s64 	%rd16, %rd10, %rd13;
	ld.global.f64 	%fd5, [%rd16];
	add.s64 	%rd17, %rd9, %rd13;
	ld.global.f64 	%fd6, [%rd17];
	fma.rn.f64 	%fd7, %fd1, %fd5, %fd6;
	st.global.f64 	[%rd17], %fd7;
	add.s64 	%rd18, %rd8, %rd13;
	ld.global.f64 	%fd8, [%rd18];
	add.s64 	%rd19, %rd7, %rd13;
	ld.global.f64 	%fd9, [%rd19];
	fma.rn.f64 	%fd10, %fd1, %fd8, %fd9;
	st.global.f64 	[%rd19], %fd10;
	ret;

}
.func  (.param .b64 func_retval0) __internal_accurate_pow(
	.param .b64 __internal_accurate_pow_param_0
)
{
	.reg .pred 	%p<8>;
	.reg .b32 	%r<49>;
	.reg .b32 	%f<3>;
	.reg .b64 	%fd<109>;

	ld.param.f64 	%fd10, [__internal_accurate_pow_param_0];
	{
	.reg .b32 %temp; 
	mov.b64 	{%temp, %r46}, %fd10;
	}
	{
	.reg .b32 %temp; 
	mov.b64 	{%r45, %temp}, %fd10;
	}
	shr.u32 	%r47, %r46, 20;
	setp.gt.u32 	%p1, %r46, 1048575;
	@%p1 bra 	$L__BB2_2;
	mul.f64 	%fd11, %fd10, 0d4350000000000000;
	{
	.reg .b32 %temp; 
	mov.b64 	{%temp, %r46}, %fd11;
	}
	{
	.reg .b32 %temp; 
	mov.b64 	{%r45, %temp}, %fd11;
	}
	shr.u32 	%r16, %r46, 20;
	add.s32 	%r47, %r16, -54;
$L__BB2_2:
	add.s32 	%r48, %r47, -1023;
	and.b32  	%r17, %r46, -2146435073;
	or.b32  	%r18, %r17, 1072693248;
	mov.b64 	%fd107, {%r45, %r18};
	setp.lt.u32 	%p2, %r18, 1073127583;
	@%p2 bra 	$L__BB2_4;
	{
	.reg .b32 %temp; 
	mov.b64 	{%r19, %temp}, %fd107;
	}
	{
	.reg .b32 %temp; 
	mov.b64 	{%temp, %r20}, %fd107;
	}
	add.s32 	%r21, %r20, -1048576;
	mov.b64 	%fd107, {%r19, %r21};
	add.s32 	%r48, %r47, -1022;
$L__BB2_4:
	add.f64 	%fd12, %fd107, 0dBFF0000000000000;
	add.f64 	%fd13, %fd107, 0d3FF0000000000000;
	rcp.approx.ftz.f64 	%fd14, %fd13;
	neg.f64 	%fd15, %fd13;
	fma.rn.f64 	%fd16, %fd15, %fd14, 0d3FF0000000000000;
	fma.rn.f64 	%fd17, %fd16, %fd16, %fd16;
	fma.rn.f64 	%fd18, %fd17, %fd14, %fd14;
	mul.f64 	%fd19, %fd12, %fd18;
	fma.rn.f64 	%fd20, %fd12, %fd18, %fd19;
	mul.f64 	%fd21, %fd20, %fd20;
	fma.rn.f64 	%fd22, %fd21, 0d3EB0F5FF7D2CAFE2, 0d3ED0F5D241AD3B5A;
	fma.rn.f64 	%fd23, %fd22, %fd21, 0d3EF3B20A75488A3F;
	fma.rn.f64 	%fd24, %fd23, %fd21, 0d3F1745CDE4FAECD5;
	fma.rn.f64 	%fd25, %fd24, %fd21, 0d3F3C71C7258A578B;
	fma.rn.f64 	%fd26, %fd25, %fd21, 0d3F6249249242B910;
	fma.rn.f64 	%fd27, %fd26, %fd21, 0d3F89999999999DFB;
	sub.f64 	%fd28, %fd12, %fd20;
	add.f64 	%fd29, %fd28, %fd28;
	neg.f64 	%fd30, %fd20;
	fma.rn.f64 	%fd31, %fd30, %fd12, %fd29;
	mul.f64 	%fd32, %fd18, %fd31;
	fma.rn.f64 	%fd33, %fd21, %fd27, 0d3FB5555555555555;
	mov.f64 	%fd34, 0d3FB5555555555555;
	sub.f64 	%fd35, %fd34, %fd33;
	fma.rn.f64 	%fd36, %fd21, %fd27, %fd35;
	add.f64 	%fd37, %fd36, 0dBC46A4CB00B9E7B0;
	add.f64 	%fd38, %fd33, %fd37;
	sub.f64 	%fd39, %fd33, %fd38;
	add.f64 	%fd40, %fd37, %fd39;
	mul.rn.f64 	%fd41, %fd20, %fd20;
	neg.f64 	%fd42, %fd41;
	fma.rn.f64 	%fd43, %fd20, %fd20, %fd42;
	{
	.reg .b32 %temp; 
	mov.b64 	{%r22, %temp}, %fd32;
	}
	{
	.reg .b32 %temp; 
	mov.b64 	{%temp, %r23}, %fd32;
	}
	add.s32 	%r24, %r23, 1048576;
	mov.b64 	%fd44, {%r22, %r24};
	fma.rn.f64 	%fd45, %fd20, %fd44, %fd43;
	mul.rn.f64 	%fd46, %fd41, %fd20;
	neg.f64 	%fd47, %fd46;
	fma.rn.f64 	%fd48, %fd41, %fd20, %fd47;
	fma.rn.f64 	%fd49, %fd41, %fd32, %fd48;
	fma.rn.f64 	%fd50, %fd45, %fd20, %fd49;
	mul.rn.f64 	%fd51, %fd38, %fd46;
	neg.f64 	%fd52, %fd51;
	fma.rn.f64 	%fd53, %fd38, %fd46, %fd52;
	fma.rn.f64 	%fd54, %fd38, %fd50, %fd53;
	fma.rn.f64 	%fd55, %fd40, %fd46, %fd54;
	add.f64 	%fd56, %fd51, %fd55;
	sub.f64 	%fd57, %fd51, %fd56;
	add.f64 	%fd58, %fd55, %fd57;
	add.f64 	%fd59, %fd20, %fd56;
	sub.f64 	%fd60, %fd20, %fd59;
	add.f64 	%fd61, %fd56, %fd60;
	add.f64 	%fd62, %fd58, %fd61;
	add.f64 	%fd63, %fd32, %fd62;
	add.f64 	%fd64, %fd59, %fd63;
	sub.f64 	%fd65, %fd59, %fd64;
	add.f64 	%fd66, %fd63, %fd65;
	xor.b32  	%r25, %r48, -2147483648;
	mov.b32 	%r26, 1127219200;
	mov.b64 	%fd67, {%r25, %r26};
	mov.b32 	%r27, -2147483648;
	mov.b64 	%fd68, {%r27, %r26};
	sub.f64 	%fd69, %fd67, %fd68;
	fma.rn.f64 	%fd70, %fd69, 0d3FE62E42FEFA39EF, %fd64;
	fma.rn.f64 	%fd71, %fd69, 0dBFE62E42FEFA39EF, %fd70;
	sub.f64 	%fd72, %fd71, %fd64;
	sub.f64 	%fd73, %fd66, %fd72;
	fma.rn.f64 	%fd74, %fd69, 0d3C7ABC9E3B39803F, %fd73;
	add.f64 	%fd75, %fd70, %fd74;
	sub.f64 	%fd76, %fd70, %fd75;
	add.f64 	%fd77, %fd74, %fd76;
	mov.f64 	%fd78, 0d4008000000000000;
	{
	.reg .b32 %temp; 
	mov.b64 	{%temp, %r28}, %fd78;
	}
	{
	.reg .b32 %temp; 
	mov.b64 	{%r29, %temp}, %fd78;
	}
	shl.b32 	%r30, %r28, 1;
	setp.gt.u32 	%p3, %r30, -33554433;
	and.b32  	%r31, %r28, -15728641;
	selp.b32 	%r32, %r31, %r28, %p3;
	mov.b64 	%fd79, {%r29, %r32};
	mul.rn.f64 	%fd80, %fd75, %fd79;
	neg.f64 	%fd81, %fd80;
	fma.rn.f64 	%fd82, %fd75, %fd79, %fd81;
	fma.rn.f64 	%fd83, %fd77, %fd79, %fd82;
	add.f64 	%fd4, %fd80, %fd83;
	sub.f64 	%fd84, %fd80, %fd4;
	add.f64 	%fd5, %fd83, %fd84;
	fma.rn.f64 	%fd85, %fd4, 0d3FF71547652B82FE, 0d4338000000000000;
	{
	.reg .b32 %temp; 
	mov.b64 	{%r13, %temp}, %fd85;
	}
	mov.f64 	%fd86, 0dC338000000000000;
	add.rn.f64 	%fd87, %fd85, %fd86;
	fma.rn.f64 	%fd88, %fd87, 0dBFE62E42FEFA39EF, %fd4;
	fma.rn.f64 	%fd89, %fd87, 0dBC7ABC9E3B39803F, %fd88;
	fma.rn.f64 	%fd90, %fd89, 0d3E5ADE1569CE2BDF, 0d3E928AF3FCA213EA;
	fma.rn.f64 	%fd91, %fd90, %fd89, 0d3EC71DEE62401315;
	fma.rn.f64 	%fd92, %fd91, %fd89, 0d3EFA01997C89EB71;
	fma.rn.f64 	%fd93, %fd92, %fd89, 0d3F2A01A014761F65;
	fma.rn.f64 	%fd94, %fd93, %fd89, 0d3F56C16C1852B7AF;
	fma.rn.f64 	%fd95, %fd94, %fd89, 0d3F81111111122322;
	fma.rn.f64 	%fd96, %fd95, %fd89, 0d3FA55555555502A1;
	fma.rn.f64 	%fd97, %fd96, %fd89, 0d3FC5555555555511;
	fma.rn.f64 	%fd98, %fd97, %fd89, 0d3FE000000000000B;
	fma.rn.f64 	%fd99, %fd98, %fd89, 0d3FF0000000000000;
	fma.rn.f64 	%fd100, %fd99, %fd89, 0d3FF0000000000000;
	{
	.reg .b32 %temp; 
	mov.b64 	{%r14, %temp}, %fd100;
	}
	{
	.reg .b32 %temp; 
	mov.b64 	{%temp, %r15}, %fd100;
	}
	shl.b32 	%r33, %r13, 20;
	add.s32 	%r34, %r33, %r15;
	mov.b64 	%fd108, {%r14, %r34};
	{
	.reg .b32 %temp; 
	mov.b64 	{%temp, %r35}, %fd4;
	}
	mov.b32 	%f2, %r35;
	abs.f32 	%f1, %f2;
	setp.lt.f32 	%p4, %f1, 0f4086232B;
	@%p4 bra 	$L__BB2_7;
	setp.lt.f64 	%p5, %fd4, 0d0000000000000000;
	add.f64 	%fd101, %fd4, 0d7FF0000000000000;
	selp.f64 	%fd108, 0d0000000000000000, %fd101, %p5;
	setp.geu.f32 	%p6, %f1, 0f40874800;
	@%p6 bra 	$L__BB2_7;
	shr.u32 	%r36, %r13, 31;
	add.s32 	%r37, %r13, %r36;
	shr.s32 	%r38, %r37, 1;
	shl.b32 	%r39, %r38, 20;
	add.s32 	%r40, %r15, %r39;
	mov.b64 	%fd102, {%r14, %r40};
	sub.s32 	%r41, %r13, %r38;
	shl.b32 	%r42, %r41, 20;
	add.s32 	%r43, %r42, 1072693248;
	mov.b32 	%r44, 0;
	mov.b64 	%fd103, {%r44, %r43};
	mul.f64 	%fd108, %fd103, %fd102;
$L__BB2_7:
	abs.f64 	%fd104, %fd108;
	setp.eq.f64 	%p7, %fd104, 0d7FF0000000000000;
	fma.rn.f64 	%fd105, %fd108, %fd5, %fd108;
	selp.f64 	%fd106, %fd108, %fd105, %p7;
	st.param.f64 	[func_retval0], %fd106;
	ret;

}


// ===== COMPILED SASS (sm_100) =====

	.target	sm_100

	.elftype	@"ET_EXEC"


//--------------------- .note.nv.tkinfo           --------------------------
	.section	.note.nv.tkinfo,"",@"SHT_NOTE"
	.sectionflags	@"SHF_NOTE_NV_TKINFO"
	.tkinfo
        /*0018*/ 	.word	0x00000002
        /*0030*/ 	.string	""
        /*0030*/ 	.string	"ptxas"
        /*0030*/ 	.string	"Cuda compilation tools, release 13.0, V13.0.88"
        /*0030*/ 	.string	"Build cuda_13.0.r13.0/compiler.36424714_0"
        /*0030*/ 	.string	"-arch sm_100 -m 64 "



//--------------------- .note.nv.cuinfo           --------------------------
	.section	.note.nv.cuinfo,"",@"SHT_NOTE"
	.sectionflags	@"SHF_NOTE_NV_CUINFO"
        /*0018*/ 	.short	0x0002
        /*001a*/ 	.short	0x0064
        /*001c*/ 	.short	0x0082
	.zero		2


//--------------------- .nv.info                  --------------------------
	.section	.nv.info,"",@"SHT_CUDA_INFO"
	.align	4


	//----- nvinfo : EIATTR_REGCOUNT
	.align		4
        /*0000*/ 	.byte	0x04, 0x2f
        /*0002*/ 	.short	(.L_1 - .L_0)
	.align		4
.L_0:
        /*0004*/ 	.word	index@(_Z11compute_aclPdS_S_S_S_S_S_S_S_PKdidd)
        /*0008*/ 	.word	0x0000002e


	//----- nvinfo : EIATTR_FRAME_SIZE
	.align		4
.L_1:
        /*000c*/ 	.byte	0x04, 0x11
        /*000e*/ 	.short	(.L_3 - .L_2)
	.align		4
.L_2:
        /*0010*/ 	.word	index@($_Z11compute_aclPdS_S_S_S_S_S_S_S_PKdidd$__internal_accurate_pow)
        /*0014*/ 	.word	0x00000000


	//----- nvinfo : EIATTR_FRAME_SIZE
	.align		4
.L_3:
        /*0018*/ 	.byte	0x04, 0x11
        /*001a*/ 	.short	(.L_5 - .L_4)
	.align		4
.L_4:
        /*001c*/ 	.word	index@($__internal_1_$__cuda_sm20_dsqrt_rn_f64_mediumpath_v1)
        /*0020*/ 	.word	0x00000000


	//----- nvinfo : EIATTR_FRAME_SIZE
	.align		4
.L_5:
        /*0024*/ 	.byte	0x04, 0x11
        /*0026*/ 	.short	(.L_7 - .L_6)
	.align		4
.L_6:
        /*0028*/ 	.word	index@($__internal_0_$__cuda_sm20_dblrcp_rn_slowpath_v3)
        /*002c*/ 	.word	0x00000000


	//----- nvinfo : EIATTR_FRAME_SIZE
	.align		4
.L_7:
        /*0030*/ 	.byte	0x04, 0x11
        /*0032*/ 	.short	(.L_9 - .L_8)
	.align		4
.L_8:
        /*0034*/ 	.word	index@(_Z11compute_aclPdS_S_S_S_S_S_S_S_PKdidd)
        /*0038*/ 	.word	0x00000000


	//----- nvinfo : EIATTR_REGCOUNT
	.align		4
.L_9:
        /*003c*/ 	.byte	0x04, 0x2f
        /*003e*/ 	.short	(.L_11 - .L_10)
	.align		4
.L_10:
        /*0040*/ 	.word	index@(_Z10update_posPdS_S_S_S_S_d)
        /*0044*/ 	.word	0x00000014


	//----- nvinfo : EIATTR_FRAME_SIZE
	.align		4
.L_11:
        /*0048*/ 	.byte	0x04, 0x11
        /*004a*/ 	.short	(.L_13 - .L_12)
	.align		4
.L_12:
        /*004c*/ 	.word	index@(_Z10update_posPdS_S_S_S_S_d)
        /*0050*/ 	.word	0x00000000


	//----- nvinfo : EIATTR_MIN_STACK_SIZE
	.align		4
.L_13:
        /*0054*/ 	.byte	0x04, 0x12
        /*0056*/ 	.short	(.L_15 - .L_14)
	.align		4
.L_14:
        /*0058*/ 	.word	index@(_Z10update_posPdS_S_S_S_S_d)
        /*005c*/ 	.word	0x00000000


	//----- nvinfo : EIATTR_MIN_STACK_SIZE
	.align		4
.L_15:
        /*0060*/ 	.byte	0x04, 0x12
        /*0062*/ 	.short	(.L_17 - .L_16)
	.align		4
.L_16:
        /*0064*/ 	.word	index@(_Z11compute_aclPdS_S_S_S_S_S_S_S_PKdidd)
        /*0068*/ 	.word	0x00000000
.L_17:


//--------------------- .nv.compat                --------------------------
	.section	.nv.compat,"",@"SHT_CUDA_COMPAT_INFO"
	.align	4
        /*0000*/ 	.byte	0x02, 0x09, 0x00, 0x00, 0x02, 0x02, 0x01, 0x00, 0x02, 0x05, 0x05, 0x00, 0x03, 0x07, 0x01, 0x01
        /*0010*/ 	.byte	0x02, 0x03, 0x00, 0x00, 0x02, 0x06, 0x01, 0x00, 0x04, 0x0b, 0x08, 0x00, 0x01, 0x00, 0x00, 0x00
        /*0020*/ 	.byte	0x00, 0x00, 0x00, 0x00


//--------------------- .nv.info._Z10update_posPdS_S_S_S_S_d --------------------------
	.section	.nv.info._Z10update_posPdS_S_S_S_S_d,"",@"SHT_CUDA_INFO"
	.sectionflags	@""
	.align	4


	//----- nvinfo : EIATTR_CUDA_API_VERSION
	.align		4
        /*0000*/ 	.byte	0x04, 0x37
        /*0002*/ 	.short	(.L_19 - .L_18)
.L_18:
        /*0004*/ 	.word	0x00000082


	//----- nvinfo : EIATTR_KPARAM_INFO
	.align		4
.L_19:
        /*0008*/ 	.byte	0x04, 0x17
        /*000a*/ 	.short	(.L_21 - .L_20)
.L_20:
        /*000c*/ 	.word	0x00000000
        /*0010*/ 	.short	0x0006
        /*0012*/ 	.short	0x0030
        /*0014*/ 	.byte	0x00, 0xf0, 0x21, 0x00


	//----- nvinfo : EIATTR_KPARAM_INFO
	.align		4
.L_21:
        /*0018*/ 	.byte	0x04, 0x17
        /*001a*/ 	.short	(.L_23 - .L_22)
.L_22:
        /*001c*/ 	.word	0x00000000
        /*0020*/ 	.short	0x0005
        /*0022*/ 	.short	0x0028
        /*0024*/ 	.byte	0x00, 0xf5, 0x21, 0x00


	//----- nvinfo : EIATTR_KPARAM_INFO
	.align		4
.L_23:
        /*0028*/ 	.byte	0x04, 0x17
        /*002a*/ 	.short	(.L_25 - .L_24)
.L_24:
        /*002c*/ 	.word	0x00000000
        /*0030*/ 	.short	0x0004
        /*0032*/ 	.short	0x0020
        /*0034*/ 	.byte	0x00, 0xf5, 0x21, 0x00


	//----- nvinfo : EIATTR_KPARAM_INFO
	.align		4
.L_25:
        /*0038*/ 	.byte	0x04, 0x17
        /*003a*/ 	.short	(.L_27 - .L_26)
.L_26:
        /*003c*/ 	.word	0x00000000
        /*0040*/ 	.short	0x0003
        /*0042*/ 	.short	0x0018
        /*0044*/ 	.byte	0x00, 0xf5, 0x21, 0x00


	//----- nvinfo : EIATTR_KPARAM_INFO
	.align		4
.L_27:
        /*0048*/ 	.byte	0x04, 0x17
        /*004a*/ 	.short	(.L_29 - .L_28)
.L_28:
        /*004c*/ 	.word	0x00000000
        /*0050*/ 	.short	0x0002
        /*0052*/ 	.short	0x0010
        /*0054*/ 	.byte	0x00, 0xf5, 0x21, 0x00


	//----- nvinfo : EIATTR_KPARAM_INFO
	.align		4
.L_29:
        /*0058*/ 	.byte	0x04, 0x17
        /*005a*/ 	.short	(.L_31 - .L_30)
.L_30:
        /*005c*/ 	.word	0x00000000
        /*0060*/ 	.short	0x0001
        /*0062*/ 	.short	0x0008
        /*0064*/ 	.byte	0x00, 0xf5, 0x21, 0x00


	//----- nvinfo : EIATTR_KPARAM_INFO
	.align		4
.L_31:
        /*0068*/ 	.byte	0x04, 0x17
        /*006a*/ 	.short	(.L_33 - .L_32)
.L_32:
        /*006c*/ 	.word	0x00000000
        /*0070*/ 	.short	0x0000
        /*0072*/ 	.short	0x0000
        /*0074*/ 	.byte	0x00, 0xf5, 0x21, 0x00


	//----- nvinfo : EIATTR_SPARSE_MMA_MASK
	.align		4
.L_33:
        /*0078*/ 	.byte	0x03, 0x50
        /*007a*/ 	.short	0x0000


	//----- nvinfo : EIATTR_MAXREG_COUNT
	.align		4
        /*007c*/ 	.byte	0x03, 0x1b
        /*007e*/ 	.short	0x00ff


	//----- nvinfo : EIATTR_MERCURY_ISA_VERSION
	.align		4
        /*0080*/ 	.byte	0x03, 0x5f
        /*0082*/ 	.short	0x0101


	//----- nvinfo : EIATTR_VRC_CTA_INIT_COUNT
	.align		4
        /*0084*/ 	.byte	0x02, 0x4a
	.zero		1
	.zero		1


	//----- nvinfo : EIATTR_EXIT_INSTR_OFFSETS
	.align		4
        /*0088*/ 	.byte	0x04, 0x1c
        /*008a*/ 	.short	(.L_35 - .L_34)


	//   ....[0]....
.L_34:
        /*008c*/ 	.word	0x000001f0


	//----- nvinfo : EIATTR_CBANK_PARAM_SIZE
	.align		4
.L_35:
        /*0090*/ 	.byte	0x03, 0x19
        /*0092*/ 	.short	0x0038


	//----- nvinfo : EIATTR_PARAM_CBANK
	.align		4
        /*0094*/ 	.byte	0x04, 0x0a
        /*0096*/ 	.short	(.L_37 - .L_36)
	.align		4
.L_36:
        /*0098*/ 	.word	index@(.nv.constant0._Z10update_posPdS_S_S_S_S_d)
        /*009c*/ 	.short	0x0380
        /*009e*/ 	.short	0x0038


	//----- nvinfo : EIATTR_SW_WAR
	.align		4
.L_37:
        /*00a0*/ 	.byte	0x04, 0x36
        /*00a2*/ 	.short	(.L_39 - .L_38)
.L_38:
        /*00a4*/ 	.word	0x00000008
.L_39:


//--------------------- .nv.info._Z11compute_aclPdS_S_S_S_S_S_S_S_PKdidd --------------------------
	.section	.nv.info._Z11compute_aclPdS_S_S_S_S_S_S_S_PKdidd,"",@"SHT_CUDA_INFO"
	.sectionflags	@""
	.align	4


	//----- nvinfo : EIATTR_CUDA_API_VERSION
	.align		4
        /*0000*/ 	.byte	0x04, 0x37
        /*0002*/ 	.short	(.L_41 - .L_40)
.L_40:
        /*0004*/ 	.word	0x00000082


	//----- nvinfo : EIATTR_KPARAM_INFO
	.align		4
.L_41:
        /*0008*/ 	.byte	0x04, 0x17
        /*000a*/ 	.short	(.L_43 - .L_42)
.L_42:
        /*000c*/ 	.word	0x00000000
        /*0010*/ 	.short	0x000c
        /*0012*/ 	.short	0x0060
        /*0014*/ 	.byte	0x00, 0xf0, 0x21, 0x00


	//----- nvinfo : EIATTR_KPARAM_INFO
	.align		4
.L_43:
        /*0018*/ 	.byte	0x04, 0x17
        /*001a*/ 	.short	(.L_45 - .L_44)
.L_44:
        /*001c*/ 	.word	0x00000000
        /*0020*/ 	.short	0x000b
        /*0022*/ 	.short	0x0058
        /*0024*/ 	.byte	0x00, 0xf0, 0x21, 0x00


	//----- nvinfo : EIATTR_KPARAM_INFO
	.align		4
.L_45:
        /*0028*/ 	.byte	0x04, 0x17
        /*002a*/ 	.short	(.L_47 - .L_46)
.L_46:
        /*002c*/ 	.word	0x00000000
        /*0030*/ 	.short	0x000a
        /*0032*/ 	.short	0x0050
        /*0034*/ 	.byte	0x00, 0xf0, 0x11, 0x00


	//----- nvinfo : EIATTR_KPARAM_INFO
	.align		4
.L_47:
        /*0038*/ 	.byte	0x04, 0x17
        /*003a*/ 	.short	(.L_49 - .L_48)
.L_48:
        /*003c*/ 	.word	0x00000000
        /*0040*/ 	.short	0x0009
        /*0042*/ 	.short	0x0048
        /*0044*/ 	.byte	0x00, 0xf5, 0x21, 0x00


	//----- nvinfo : EIATTR_KPARAM_INFO
	.align		4
.L_49:
        /*0048*/ 	.byte	0x04, 0x17
        /*004a*/ 	.short	(.L_51 - .L_50)
.L_50:
        /*004c*/ 	.word	0x00000000
        /*0050*/ 	.short	0x0008
        /*0052*/ 	.short	0x0040
        /*0054*/ 	.byte	0x00, 0xf5, 0x21, 0x00


	//----- nvinfo : EIATTR_KPARAM_INFO
	.align		4
.L_51:
        /*0058*/ 	.byte	0x04, 0x17
        /*005a*/ 	.short	(.L_53 - .L_52)
.L_52:
        /*005c*/ 	.word	0x00000000
        /*0060*/ 	.short	0x0007
        /*0062*/ 	.short	0x0038
        /*0064*/ 	.byte	0x00, 0xf5, 0x21, 0x00


	//----- nvinfo : EIATTR_KPARAM_INFO
	.align		4
.L_53:
        /*0068*/ 	.byte	0x04, 0x17
        /*006a*/ 	.short	(.L_55 - .L_54)
.L_54:
        /*006c*/ 	.word	0x00000000
        /*0070*/ 	.short	0x0006
        /*0072*/ 	.short	0x0030
        /*0074*/ 	.byte	0x00, 0xf5, 0x21, 0x00


	//----- nvinfo : EIATTR_KPARAM_INFO
	.align		4
.L_55:
        /*0078*/ 	.byte	0x04, 0x17
        /*007a*/ 	.short	(.L_57 - .L_56)
.L_56:
        /*007c*/ 	.word	0x00000000
        /*0080*/ 	.short	0x0005
        /*0082*/ 	.short	0x0028
        /*0084*/ 	.byte	0x00, 0xf5, 0x21, 0x00


	//----- nvinfo : EIATTR_KPARAM_INFO
	.align		4
.L_57:
        /*0088*/ 	.byte	0x04, 0x17
        /*008a*/ 	.short	(.L_59 - .L_58)
.L_58:
        /*008c*/ 	.word	0x00000000
        /*0090*/ 	.short	0x0004
        /*0092*/ 	.short	0x0020
        /*0094*/ 	.byte	0x00, 0xf5, 0x21, 0x00


	//----- nvinfo : EIATTR_KPARAM_INFO
	.align		4
.L_59:
        /*0098*/ 	.byte	0x04, 0x17
        /*009a*/ 	.short	(.L_61 - .L_60)
.L_60:
        /*009c*/ 	.word	0x00000000
        /*00a0*/ 	.short	0x0003
        /*00a2*/ 	.short	0x0018
        /*00a4*/ 	.byte	0x00, 0xf5, 0x21, 0x00


	//----- nvinfo : EIATTR_KPARAM_INFO
	.align		4
.L_61:
        /*00a8*/ 	.byte	0x04, 0x17
        /*00aa*/ 	.short	(.L_63 - .L_62)
.L_62:
        /*00ac*/ 	.word	0x00000000
        /*00b0*/ 	.short	0x0002
        /*00b2*/ 	.short	0x0010
        /*00b4*/ 	.byte	0x00, 0xf5, 0x21, 0x00


	//----- nvinfo : EIATTR_KPARAM_INFO
	.align		4
.L_63:
        /*00b8*/ 	.byte	0x04, 0x17
        /*00ba*/ 	.short	(.L_65 - .L_64)
.L_64:
        /*00bc*/ 	.word	0x00000000
        /*00c0*/ 	.short	0x0001
        /*00c2*/ 	.short	0x0008
        /*00c4*/ 	.byte	0x00, 0xf5, 0x21, 0x00


	//----- nvinfo : EIATTR_KPARAM_INFO
	.align		4
.L_65:
        /*00c8*/ 	.byte	0x04, 0x17
        /*00ca*/ 	.short	(.L_67 - .L_66)
.L_66:
        /*00cc*/ 	.word	0x00000000
        /*00d0*/ 	.short	0x0000
        /*00d2*/ 	.short	0x0000
        /*00d4*/ 	.byte	0x00, 0xf5, 0x21, 0x00


	//----- nvinfo : EIATTR_SPARSE_MMA_MASK
	.align		4
.L_67:
        /*00d8*/ 	.byte	0x03, 0x50
        /*00da*/ 	.short	0x0000


	//----- nvinfo : EIATTR_MAXREG_COUNT
	.align		4
        /*00dc*/ 	.byte	0x03, 0x1b
        /*00de*/ 	.short	0x00ff


	//----- nvinfo : EIATTR_NUM_BARRIERS
	.align		4
        /*00e0*/ 	.byte	0x02, 0x4c
        /*00e2*/ 	.byte	0x01
	.zero		1


	//----- nvinfo : EIATTR_MERCURY_ISA_VERSION
	.align		4
        /*00e4*/ 	.byte	0x03, 0x5f
        /*00e6*/ 	.short	0x0101


	//----- nvinfo : EIATTR_VRC_CTA_INIT_COUNT
	.align		4
        /*00e8*/ 	.byte	0x02, 0x4a
	.zero		1
	.zero		1


	//----- nvinfo : EIATTR_EXIT_INSTR_OFFSETS
	.align		4
        /*00ec*/ 	.byte	0x04, 0x1c
        /*00ee*/ 	.short	(.L_69 - .L_68)


	//   ....[0]....
.L_68:
        /*00f0*/ 	.word	0x000011e0


	//----- nvinfo : EIATTR_CRS_STACK_SIZE
	.align		4
.L_69:
        /*00f4*/ 	.byte	0x04, 0x1e
        /*00f6*/ 	.short	(.L_71 - .L_70)
.L_70:
        /*00f8*/ 	.word	0x00000000


	//----- nvinfo : EIATTR_CBANK_PARAM_SIZE
	.align		4
.L_71:
        /*00fc*/ 	.byte	0x03, 0x19
        /*00fe*/ 	.short	0x0068


	//----- nvinfo : EIATTR_PARAM_CBANK
	.align		4
        /*0100*/ 	.byte	0x04, 0x0a
        /*0102*/ 	.short	(.L_73 - .L_72)
	.align		4
.L_72:
        /*0104*/ 	.word	index@(.nv.constant0._Z11compute_aclPdS_S_S_S_S_S_S_S_PKdidd)
        /*0108*/ 	.short	0x0380
        /*010a*/ 	.short	0x0068


	//----- nvinfo : EIATTR_SW_WAR
	.align		4
.L_73:
        /*010c*/ 	.byte	0x04, 0x36
        /*010e*/ 	.short	(.L_75 - .L_74)
.L_74:
        /*0110*/ 	.word	0x00000008
.L_75:


//--------------------- .nv.callgraph             --------------------------
	.section	.nv.callgraph,"",@"SHT_CUDA_CALLGRAPH"
	.align	4
	.sectionentsize	8
	.align		4
        /*0000*/ 	.word	0x00000000
	.align		4
        /*0004*/ 	.word	0xffffffff
	.align		4
        /*0008*/ 	.word	0x00000000
	.align		4
        /*000c*/ 	.word	0xfffffffe
	.align		4
        /*0010*/ 	.word	0x00000000
	.align		4
        /*0014*/ 	.word	0xfffffffd
	.align		4
        /*0018*/ 	.word	0x00000000
	.align		4
        /*001c*/ 	.word	0xfffffffc


//--------------------- .text._Z10update_posPdS_S_S_S_S_d --------------------------
	.section	.text._Z10update_posPdS_S_S_S_S_d,"ax",@progbits
	.align	128
        .global         _Z10update_posPdS_S_S_S_S_d
        .type           _Z10update_posPdS_S_S_S_S_d,@function
        .size           _Z10update_posPdS_S_S_S_S_d,(.L_x_36 - _Z10update_posPdS_S_S_S_S_d)
        .other          _Z10update_posPdS_S_S_S_S_d,@"STO_CUDA_ENTRY STV_DEFAULT"
_Z10update_posPdS_S_S_S_S_d:
.text._Z10update_posPdS_S_S_S_S_d:
[----:B------:R-:W-:Y:S01]  /*0000*/  LDC R1, c[0x0][0x37c] ;  /* 0x0000df00ff017b82 */ /* 0x000fe20000000800 */
[----:B------:R-:W0:Y:S07]  /*0010*/  S2R R0, SR_TID.X ;  /* 0x0000000000007919 */ /* 0x000e2e0000002100 */
[----:B------:R-:W0:Y:S01]  /*0020*/  S2UR UR6, SR_CTAID.X ;  /* 0x00000000000679c3 */ /* 0x000e220000002500 */
[----:B------:R-:W1:Y:S07]  /*0030*/  LDCU.64 UR4, c[0x0][0x358] ;  /* 0x00006b00ff0477ac */ /* 0x000e6e0008000a00 */
[----:B------:R-:W0:Y:S08]  /*0040*/  LDC R7, c[0x0][0x360] ;  /* 0x0000d800ff077b82 */ /* 0x000e300000000800 */
[----:B------:R-:W2:Y:S08]  /*0050*/  LDC.64 R2, c[0x0][0x398] ;  /* 0x0000e600ff027b82 */ /* 0x000eb00000000a00 */
[----:B------:R-:W3:Y:S01]  /*0060*/  LDC.64 R4, c[0x0][0x380] ;  /* 0x0000e000ff047b82 */ /* 0x000ee20000000a00 */
[----:B0-----:R-:W-:-:S07]  /*0070*/  IMAD R0, R7, UR6, R0 ;  /* 0x0000000607007c24 */ /* 0x001fce000f8e0200 */
[----:B------:R-:W0:Y:S01]  /*0080*/  LDC.64 R8, c[0x0][0x3a0] ;  /* 0x0000e800ff087b82 */ /* 0x000e220000000a00 */
[----:B------:R-:W4:Y:S01]  /*0090*/  LDCU.64 UR6, c[0x0][0x3b0] ;  /* 0x00007600ff0677ac */ /* 0x000f220008000a00 */
[----:B--2---:R-:W-:-:S06]  /*00a0*/  IMAD.WIDE R2, R0, 0x8, R2 ;  /* 0x0000000800027825 */ /* 0x004fcc00078e0202 */
[----:B------:R-:W2:Y:S01]  /*00b0*/  LDC.64 R10, c[0x0][0x388] ;  /* 0x0000e200ff0a7b82 */ /* 0x000ea20000000a00 */
[----:B-1----:R-:W4:Y:S01]  /*00c0*/  LDG.E.64 R2, desc[UR4][R2.64] ;  /* 0x0000000402027981 */ /* 0x002f22000c1e1b00 */
[----:B---3--:R-:W-:-:S06]  /*00d0*/  IMAD.WIDE R4, R0, 0x8, R4 ;  /* 0x0000000800047825 */ /* 0x008fcc00078e0204 */
[----:B------:R-:W1:Y:S01]  /*00e0*/  LDC.64 R14, c[0x0][0x390] ;  /* 0x0000e400ff0e7b82 */ /* 0x000e620000000a00 */
[----:B------:R-:W4:Y:S01]  /*00f0*/  LDG.E.64 R6, desc[UR4][R4.64] ;  /* 0x0000000404067981 */ /* 0x000f22000c1e1b00 */
[----:B0-----:R-:W-:-:S04]  /*0100*/  IMAD.WIDE R8, R0, 0x8, R8 ;  /* 0x0000000800087825 */ /* 0x001fc800078e0208 */
[C---:B--2---:R-:W-:Y:S01]  /*0110*/  IMAD.WIDE R10, R0.reuse, 0x8, R10 ;  /* 0x00000008000a7825 */ /* 0x044fe200078e020a */
[----:B----4-:R-:W-:Y:S01]  /*0120*/  DFMA R6, R2, UR6, R6 ;  /* 0x0000000602067c2b */ /* 0x010fe20008000006 */
[----:B------:R-:W0:Y:S06]  /*0130*/  LDC.64 R2, c[0x0][0x3a8] ;  /* 0x0000ea00ff027b82 */ /* 0x000e2c0000000a00 */
[----:B------:R-:W-:Y:S04]  /*0140*/  STG.E.64 desc[UR4][R4.64], R6 ;  /* 0x0000000604007986 */ /* 0x000fe8000c101b04 */
[----:B------:R-:W2:Y:S04]  /*0150*/  LDG.E.64 R8, desc[UR4][R8.64] ;  /* 0x0000000408087981 */ /* 0x000ea8000c1e1b00 */
[----:B------:R-:W2:Y:S01]  /*0160*/  LDG.E.64 R12, desc[UR4][R10.64] ;  /* 0x000000040a0c7981 */ /* 0x000ea2000c1e1b00 */
[----:B-1----:R-:W-:-:S04]  /*0170*/  IMAD.WIDE R14, R0, 0x8, R14 ;  /* 0x00000008000e7825 */ /* 0x002fc800078e020e */
[----:B0-----:R-:W-:Y:S01]  /*0180*/  IMAD.WIDE R2, R0, 0x8, R2 ;  /* 0x0000000800027825 */ /* 0x001fe200078e0202 */
[----:B--2---:R-:W-:-:S07]  /*0190*/  DFMA R12, R8, UR6, R12 ;  /* 0x00000006080c7c2b */ /* 0x004fce000800000c */
[----:B------:R-:W-:Y:S04]  /*01a0*/  STG.E.64 desc[UR4][R10.64], R12 ;  /* 0x0000000c0a007986 */ /* 0x000fe8000c101b04 */
[----:B------:R-:W2:Y:S04]  /*01b0*/  LDG.E.64 R2, desc[UR4][R2.64] ;  /* 0x0000000402027981 */ /* 0x000ea8000c1e1b00 */
[----:B------:R-:W2:Y:S02]  /*01c0*/  LDG.E.64 R16, desc[UR4][R14.64] ;  /* 0x000000040e107981 */ /* 0x000ea4000c1e1b00 */
[----:B--2---:R-:W-:-:S07]  /*01d0*/  DFMA R16, R2, UR6, R16 ;  /* 0x0000000602107c2b */ /* 0x004fce0008000010 */
[----:B------:R-:W-:Y:S01]  /*01e0*/  STG.E.64 desc[UR4][R14.64], R16 ;  /* 0x000000100e007986 */ /* 0x000fe2000c101b04 */
[----:B------:R-:W-:Y:S05]  /*01f0*/  EXIT ;  /* 0x000000000000794d */ /* 0x000fea0003800000 */
.L_x_0:
[----:B------:R-:W-:-:S00]  /*0200*/  BRA `(.L_x_0) ;  /* 0xfffffffc00fc7947 */ /* 0x000fc0000383ffff */
[----:B------:R-:W-:-:S00]  /*0210*/  NOP ;  /* 0x0000000000007918 */ /* 0x000fc00000000000 */
        /* <DEDUP_REMOVED lines=14> */
.L_x_36:


//--------------------- .text._Z11compute_aclPdS_S_S_S_S_S_S_S_PKdidd --------------------------
	.section	.text._Z11compute_aclPdS_S_S_S_S_S_S_S_PKdidd,"ax",@progbits
	.align	128
        .global         _Z11compute_aclPdS_S_S_S_S_S_S_S_PKdidd
        .type           _Z11compute_aclPdS_S_S_S_S_S_S_S_PKdidd,@function
        .size           _Z11compute_aclPdS_S_S_S_S_S_S_S_PKdidd,(.L_x_35 - _Z11compute_aclPdS_S_S_S_S_S_S_S_PKdidd)
        .other          _Z11compute_aclPdS_S_S_S_S_S_S_S_PKdidd,@"STO_CUDA_ENTRY STV_DEFAULT"
_Z11compute_aclPdS_S_S_S_S_S_S_S_PKdidd:
.text._Z11compute_aclPdS_S_S_S_S_S_S_S_PKdidd:
[----:B------:R-:W-:Y:S01]  /*0000*/  LDC R1, c[0x0][0x37c] ;  /* 0x0000df00ff017b82 */ /* 0x000fe20000000800 */
[----:B------:R-:W0:Y:S01]  /*0010*/  S2R R2, SR_TID.X ;  /* 0x0000000000027919 */ /* 0x000e220000002100 */
[----:B------:R-:W1:Y:S06]  /*0020*/  LDCU UR5, c[0x0][0x3d0] ;  /* 0x00007a00ff0577ac */ /* 0x000e6c0008000800 */
[----:B------:R-:W0:Y:S01]  /*0030*/  S2UR UR4, SR_CTAID.X ;  /* 0x00000000000479c3 */ /* 0x000e220000002500 */
[----:B------:R-:W-:Y:S02]  /*0040*/  CS2R R14, SRZ ;  /* 0x00000000000e7805 */ /* 0x000fe4000001ff00 */
[----:B------:R-:W-:-:S02]  /*0050*/  CS2R R12, SRZ ;  /* 0x00000000000c7805 */ /* 0x000fc4000001ff00 */
[----:B------:R-:W-:Y:S01]  /*0060*/  CS2R R10, SRZ ;  /* 0x00000000000a7805 */ /* 0x000fe2000001ff00 */
[----:B------:R-:W2:Y:S02]  /*0070*/  LDCU.64 UR10, c[0x0][0x358] ;  /* 0x00006b00ff0a77ac */ /* 0x000ea40008000a00 */
[----:B------:R-:W0:Y:S01]  /*0080*/  LDC R3, c[0x0][0x360] ;  /* 0x0000d800ff037b82 */ /* 0x000e220000000800 */
[----:B-1----:R-:W-:Y:S01]  /*0090*/  UISETP.NE.AND UP0, UPT, UR5, URZ, UPT ;  /* 0x000000ff0500728c */ /* 0x002fe2000bf05270 */
[----:B0-----:R-:W-:-:S08]  /*00a0*/  IMAD R3, R3, UR4, R2 ;  /* 0x0000000403037c24 */ /* 0x001fd0000f8e0202 */
[----:B--2---:R-:W-:Y:S05]  /*00b0*/  BRA.U !UP0, `(.L_x_1) ;  /* 0x0000000d08d87547 */ /* 0x004fea000b800000 */
[----:B------:R-:W0:Y:S08]  /*00c0*/  LDC.64 R8, c[0x0][0x380] ;  /* 0x0000e000ff087b82 */ /* 0x000e300000000a00 */
[----:B------:R-:W1:Y:S08]  /*00d0*/  LDC.64 R6, c[0x0][0x388] ;  /* 0x0000e200ff067b82 */ /* 0x000e700000000a00 */
[----:B------:R-:W2:Y:S01]  /*00e0*/  LDC.64 R4, c[0x0][0x390] ;  /* 0x0000e400ff047b82 */ /* 0x000ea20000000a00 */
[----:B0-----:R-:W-:-:S06]  /*00f0*/  IMAD.WIDE R8, R3, 0x8, R8 ;  /* 0x0000000803087825 */ /* 0x001fcc00078e0208 */
[----:B------:R-:W5:Y:S01]  /*0100*/  LDG.E.64 R8, desc[UR10][R8.64] ;  /* 0x0000000a08087981 */ /* 0x000f62000c1e1b00 */
[----:B-1----:R-:W-:-:S06]  /*0110*/  IMAD.WIDE R6, R3, 0x8, R6 ;  /* 0x0000000803067825 */ /* 0x002fcc00078e0206 */
[----:B------:R-:W5:Y:S01]  /*0120*/  LDG.E.64 R6, desc[UR10][R6.64] ;  /* 0x0000000a06067981 */ /* 0x000f62000c1e1b00 */
[----:B--2---:R-:W-:-:S06]  /*0130*/  IMAD.WIDE R4, R3, 0x8, R4 ;  /* 0x0000000803047825 */ /* 0x004fcc00078e0204 */
[----:B------:R-:W5:Y:S01]  /*0140*/  LDG.E.64 R4, desc[UR10][R4.64] ;  /* 0x0000000a04047981 */ /* 0x000f62000c1e1b00 */
[----:B------:R-:W-:Y:S02]  /*0150*/  CS2R R10, SRZ ;  /* 0x00000000000a7805 */ /* 0x000fe4000001ff00 */
[----:B------:R-:W-:Y:S02]  /*0160*/  CS2R R12, SRZ ;  /* 0x00000000000c7805 */ /* 0x000fe4000001ff00 */
[----:B------:R-:W-:Y:S01]  /*0170*/  CS2R R14, SRZ ;  /* 0x00000000000e7805 */ /* 0x000fe2000001ff00 */
[----:B------:R-:W-:-:S06]  /*0180*/  UMOV UR4, URZ ;  /* 0x000000ff00047c82 */ /* 0x000fcc0008000000 */
.L_x_22:
[----:B0-----:R-:W0:Y:S01]  /*0190*/  LDC.64 R16, c[0x0][0x380] ;  /* 0x0000e000ff107b82 */ /* 0x001e220000000a00 */
[----:B------:R-:W-:-:S07]  /*01a0*/  VIADD R25, R2, UR4 ;  /* 0x0000000402197c36 */ /* 0x000fce0008000000 */
[----:B------:R-:W1:Y:S08]  /*01b0*/  LDC.64 R18, c[0x0][0x388] ;  /* 0x0000e200ff127b82 */ /* 0x000e700000000a00 */
[----:B------:R-:W2:Y:S08]  /*01c0*/  LDC.64 R20, c[0x0][0x390] ;  /* 0x0000e400ff147b82 */ /* 0x000eb00000000a00 */
[----:B------:R-:W3:Y:S01]  /*01d0*/  LDC.64 R22, c[0x0][0x3c8] ;  /* 0x0000f200ff167b82 */ /* 0x000ee20000000a00 */
[----:B0-----:R-:W-:-:S07]  /*01e0*/  IMAD.WIDE.U32 R16, R25, 0x8, R16 ;  /* 0x0000000819107825 */ /* 0x001fce00078e0010 */
[----:B------:R-:W0:Y:S01]  /*01f0*/  S2UR UR9, SR_CgaCtaId ;  /* 0x00000000000979c3 */ /* 0x000e220000008800 */
[C---:B-1----:R-:W-:Y:S01]  /*0200*/  IMAD.WIDE.U32 R18, R25.reuse, 0x8, R18 ;  /* 0x0000000819127825 */ /* 0x042fe200078e0012 */
[----:B------:R-:W4:Y:S01]  /*0210*/  LDG.E.64 R16, desc[UR10][R16.64] ;  /* 0x0000000a10107981 */ /* 0x000f22000c1e1b00 */
[----:B------:R-:W-:Y:S01]  /*0220*/  UMOV UR5, 0x400 ;  /* 0x0000040000057882 */ /* 0x000fe20000000000 */
[----:B------:R-:W1:Y:S03]  /*0230*/  LDCU.64 UR12, c[0x0][0x3e0] ;  /* 0x00007c00ff0c77ac */ /* 0x000e660008000a00 */
[----:B------:R-:W4:Y:S01]  /*0240*/  LDG.E.64 R18, desc[UR10][R18.64] ;  /* 0x0000000a12127981 */ /* 0x000f22000c1e1b00 */
[----:B--2---:R-:W-:-:S06]  /*0250*/  IMAD.WIDE.U32 R20, R25, 0x8, R20 ;  /* 0x0000000819147825 */ /* 0x004fcc00078e0014 */
[----:B------:R-:W2:Y:S01]  /*0260*/  LDG.E.64 R20, desc[UR10][R20.64] ;  /* 0x0000000a14147981 */ /* 0x000ea2000c1e1b00 */
[----:B---3--:R-:W-:-:S06]  /*0270*/  IMAD.WIDE.U32 R22, R25, 0x8, R22 ;  /* 0x0000000819167825 */ /* 0x008fcc00078e0016 */
[----:B------:R-:W3:Y:S01]  /*0280*/  LDG.E.64 R22, desc[UR10][R22.64] ;  /* 0x0000000a16167981 */ /* 0x000ee2000c1e1b00 */
[----:B------:R-:W-:Y:S02]  /*0290*/  UIADD3 UR7, UPT, UPT, UR5, 0x800, URZ ;  /* 0x0000080005077890 */ /* 0x000fe4000fffe0ff */
[----:B0-----:R-:W-:Y:S02]  /*02a0*/  ULEA UR6, UR9, UR5, 0x18 ;  /* 0x0000000509067291 */ /* 0x001fe4000f8ec0ff */
[----:B------:R-:W-:Y:S02]  /*02b0*/  UIADD3 UR8, UPT, UPT, UR5, 0x1000, URZ ;  /* 0x0000100005087890 */ /* 0x000fe4000fffe0ff */
[----:B------:R-:W-:Y:S02]  /*02c0*/  UIADD3 UR5, UPT, UPT, UR5, 0x1800, URZ ;  /* 0x0000180005057890 */ /* 0x000fe4000fffe0ff */
[----:B------:R-:W-:Y:S02]  /*02d0*/  ULEA UR7, UR9, UR7, 0x18 ;  /* 0x0000000709077291 */ /* 0x000fe4000f8ec0ff */
[----:B------:R-:W-:-:S02]  /*02e0*/  ULEA UR8, UR9, UR8, 0x18 ;  /* 0x0000000809087291 */ /* 0x000fc4000f8ec0ff */
[----:B------:R-:W-:Y:S01]  /*02f0*/  ULEA UR5, UR9, UR5, 0x18 ;  /* 0x0000000509057291 */ /* 0x000fe2000f8ec0ff */
[C---:B------:R-:W-:Y:S01]  /*0300*/  LEA R25, R2.reuse, UR6, 0x3 ;  /* 0x0000000602197c11 */ /* 0x040fe2000f8e18ff */
[----:B------:R-:W0:Y:S01]  /*0310*/  LDCU UR9, c[0x0][0x3d0] ;  /* 0x00007a00ff0977ac */ /* 0x000e220008000800 */
[C---:B------:R-:W-:Y:S02]  /*0320*/  LEA R27, R2.reuse, UR7, 0x3 ;  /* 0x00000007021b7c11 */ /* 0x040fe4000f8e18ff */
[C---:B------:R-:W-:Y:S02]  /*0330*/  LEA R29, R2.reuse, UR8, 0x3 ;  /* 0x00000008021d7c11 */ /* 0x040fe4000f8e18ff */
[----:B------:R-:W-:Y:S02]  /*0340*/  LEA R31, R2, UR5, 0x3 ;  /* 0x00000005021f7c11 */ /* 0x000fe4000f8e18ff */
[----:B------:R-:W-:Y:S01]  /*0350*/  IADD3 R42, PT, PT, -R3, UR4, RZ ;  /* 0x00000004032a7c10 */ /* 0x000fe2000fffe1ff */
[----:B------:R-:W-:-:S02]  /*0360*/  UIADD3 UR4, UPT, UPT, UR4, 0x100, URZ ;  /* 0x0000010004047890 */ /* 0x000fc4000fffe0ff */
[----:B------:R-:W-:Y:S02]  /*0370*/  UIADD3 UR6, UPT, UPT, UR6, 0x8, URZ ;  /* 0x0000000806067890 */ /* 0x000fe4000fffe0ff */
[----:B------:R-:W-:Y:S02]  /*0380*/  UIADD3 UR5, UPT, UPT, UR5, 0x8, URZ ;  /* 0x0000000805057890 */ /* 0x000fe4000fffe0ff */
[----:B------:R-:W-:Y:S02]  /*0390*/  UIADD3 UR8, UPT, UPT, UR8, 0x8, URZ ;  /* 0x0000000808087890 */ /* 0x000fe4000fffe0ff */
[----:B------:R-:W-:Y:S02]  /*03a0*/  UIADD3 UR7, UPT, UPT, UR7, 0x8, URZ ;  /* 0x0000000807077890 */ /* 0x000fe4000fffe0ff */
[----:B0-----:R-:W-:-:S03]  /*03b0*/  UISETP.GE.U32.AND UP1, UPT, UR4, UR9, UPT ;  /* 0x000000090400728c */ /* 0x001fc6000bf26070 */
[----:B------:R-:W-:Y:S01]  /*03c0*/  UMOV UR9, 0x1 ;  /* 0x0000000100097882 */ /* 0x000fe20000000000 */
[----:B----4-:R0:W-:Y:S04]  /*03d0*/  STS.64 [R25], R16 ;  /* 0x0000001019007388 */ /* 0x0101e80000000a00 */
[----:B------:R0:W-:Y:S04]  /*03e0*/  STS.64 [R27], R18 ;  /* 0x000000121b007388 */ /* 0x0001e80000000a00 */
[----:B--2---:R0:W-:Y:S04]  /*03f0*/  STS.64 [R29], R20 ;  /* 0x000000141d007388 */ /* 0x0041e80000000a00 */
[----:B---3--:R0:W-:Y:S01]  /*0400*/  STS.64 [R31], R22 ;  /* 0x000000161f007388 */ /* 0x0081e20000000a00 */
[----:B-1----:R-:W-:Y:S06]  /*0410*/  BAR.SYNC.DEFER_BLOCKING 0x0 ;  /* 0x0000000000007b1d */ /* 0x002fec0000010000 */
.L_x_21:
[----:B------:R-:W-:Y:S01]  /*0420*/  ISETP.NE.AND P0, PT, R42, RZ, PT ;  /* 0x000000ff2a00720c */ /* 0x000fe20003f05270 */
[----:B------:R-:W-:-:S12]  /*0430*/  BSSY.RECONVERGENT B0, `(.L_x_2) ;  /* 0x0000058000007945 */ /* 0x000fd80003800200 */
[----:B------:R-:W-:Y:S05]  /*0440*/  @!P0 BRA `(.L_x_3) ;  /* 0x0000000400588947 */ /* 0x000fea0003800000 */
[----:B0-----:R-:W0:Y:S01]  /*0450*/  LDS.64 R20, [UR7+-0x8] ;  /* 0xfffff807ff147984 */ /* 0x001e220008000a00 */
[----:B------:R-:W-:Y:S01]  /*0460*/  IMAD.MOV.U32 R26, RZ, RZ, 0x0 ;  /* 0x00000000ff1a7424 */ /* 0x000fe200078e00ff */
[----:B------:R-:W-:Y:S01]  /*0470*/  BSSY.RECONVERGENT B1, `(.L_x_4) ;  /* 0x0000022000017945 */ /* 0x000fe20003800200 */
[----:B------:R-:W-:Y:S01]  /*0480*/  IMAD.MOV.U32 R27, RZ, RZ, 0x3fd80000 ;  /* 0x3fd80000ff1b7424 */ /* 0x000fe200078e00ff */
[----:B------:R-:W1:Y:S04]  /*0490*/  LDS.64 R22, [UR6+-0x8] ;  /* 0xfffff806ff167984 */ /* 0x000e680008000a00 */
[----:B------:R-:W2:Y:S01]  /*04a0*/  LDS.64 R18, [UR8+-0x8] ;  /* 0xfffff808ff127984 */ /* 0x000ea20008000a00 */
[----:B0----5:R-:W-:Y:S02]  /*04b0*/  DADD R20, -R6, R20 ;  /* 0x0000000006147229 */ /* 0x021fe40000000114 */
[----:B-1----:R-:W-:-:S06]  /*04c0*/  DADD R22, -R8, R22 ;  /* 0x0000000008167229 */ /* 0x002fcc0000000116 */
[----:B------:R-:W-:Y:S02]  /*04d0*/  DMUL R16, R20, R20 ;  /* 0x0000001414107228 */ /* 0x000fe40000000000 */
[----:B--2---:R-:W-:-:S06]  /*04e0*/  DADD R18, -R4, R18 ;  /* 0x0000000004127229 */ /* 0x004fcc0000000112 */
[----:B------:R-:W-:-:S08]  /*04f0*/  DFMA R16, R22, R22, R16 ;  /* 0x000000161610722b */ /* 0x000fd00000000010 */
[----:B------:R-:W-:-:S08]  /*0500*/  DFMA R16, R18, R18, R16 ;  /* 0x000000121210722b */ /* 0x000fd00000000010 */
[----:B------:R-:W-:-:S06]  /*0510*/  DADD R16, R16, UR12 ;  /* 0x0000000c10107e29 */ /* 0x000fcc0008000000 */
[----:B------:R-:W0:Y:S04]  /*0520*/  MUFU.RSQ64H R33, R17 ;  /* 0x0000001100217308 */ /* 0x000e280000001c00 */
[----:B------:R-:W-:-:S05]  /*0530*/  VIADD R32, R17, 0xfcb00000 ;  /* 0xfcb0000011207836 */ /* 0x000fca0000000000 */
[----:B------:R-:W-:Y:S01]  /*0540*/  ISETP.GE.U32.AND P0, PT, R32, 0x7ca00000, PT ;  /* 0x7ca000002000780c */ /* 0x000fe20003f06070 */
[----:B0-----:R-:W-:-:S08]  /*0550*/  DMUL R24, R32, R32 ;  /* 0x0000002020187228 */ /* 0x001fd00000000000 */
[----:B------:R-:W-:-:S08]  /*0560*/  DFMA R24, R16, -R24, 1 ;  /* 0x3ff000001018742b */ /* 0x000fd00000000818 */
[----:B------:R-:W-:Y:S02]  /*0570*/  DFMA R26, R24, R26, 0.5 ;  /* 0x3fe00000181a742b */ /* 0x000fe4000000001a */
[----:B------:R-:W-:-:S08]  /*0580*/  DMUL R24, R32, R24 ;  /* 0x0000001820187228 */ /* 0x000fd00000000000 */
[----:B------:R-:W-:-:S08]  /*0590*/  DFMA R26, R26, R24, R32 ;  /* 0x000000181a1a722b */ /* 0x000fd00000000020 */
[----:B------:R-:W-:Y:S02]  /*05a0*/  DMUL R30, R16, R26 ;  /* 0x0000001a101e7228 */ /* 0x000fe40000000000 */
[----:B------:R-:W-:Y:S01]  /*05b0*/  VIADD R29, R27, 0xfff00000 ;  /* 0xfff000001b1d7836 */ /* 0x000fe20000000000 */
[----:B------:R-:W-:-:S05]  /*05c0*/  MOV R28, R26 ;  /* 0x0000001a001c7202 */ /* 0x000fca0000000f00 */
[----:B------:R-:W-:-:S08]  /*05d0*/  DFMA R34, R30, -R30, R16 ;  /* 0x8000001e1e22722b */ /* 0x000fd00000000010 */
[----:B------:R-:W-:Y:S01]  /*05e0*/  DFMA R24, R34, R28, R30 ;  /* 0x0000001c2218722b */ /* 0x000fe2000000001e */
[----:B------:R-:W-:Y:S10]  /*05f0*/  @!P0 BRA `(.L_x_5) ;  /* 0x0000000000248947 */ /* 0x000ff40003800000 */
[----:B------:R-:W-:Y:S01]  /*0600*/  IMAD.MOV.U32 R28, RZ, RZ, R26 ;  /* 0x000000ffff1c7224 */ /* 0x000fe200078e001a */
[----:B------:R-:W-:Y:S01]  /*0610*/  MOV R0, 0x670 ;  /* 0x0000067000007802 */ /* 0x000fe20000000f00 */
[----:B------:R-:W-:Y:S02]  /*0620*/  IMAD.MOV.U32 R26, RZ, RZ, R34 ;  /* 0x000000ffff1a7224 */ /* 0x000fe400078e0022 */
[----:B------:R-:W-:Y:S02]  /*0630*/  IMAD.MOV.U32 R27, RZ, RZ, R35 ;  /* 0x000000ffff1b7224 */ /* 0x000fe400078e0023 */
[----:B------:R-:W-:Y:S02]  /*0640*/  IMAD.MOV.U32 R24, RZ, RZ, R16 ;  /* 0x000000ffff187224 */ /* 0x000fe400078e0010 */
[----:B------:R-:W-:-:S07]  /*0650*/  IMAD.MOV.U32 R25, RZ, RZ, R17 ;  /* 0x000000ffff197224 */ /* 0x000fce00078e0011 */
[----:B------:R-:W-:Y:S05]  /*0660*/  CALL.REL.NOINC `($__internal_1_$__cuda_sm20_dsqrt_rn_f64_mediumpath_v1) ;  /* 0x0000000c00907944 */ /* 0x000fea0003c00000 */
[----:B------:R-:W-:Y:S01]  /*0670*/  MOV R24, R26 ;  /* 0x0000001a00187202 */ /* 0x000fe20000000f00 */
[----:B------:R-:W-:-:S07]  /*0680*/  IMAD.MOV.U32 R25, RZ, RZ, R27 ;  /* 0x000000ffff197224 */ /* 0x000fce00078e001b */
.L_x_5:
[----:B------:R-:W-:Y:S05]  /*0690*/  BSYNC.RECONVERGENT B1 ;  /* 0x0000000000017941 */ /* 0x000fea0003800200 */
.L_x_4:
[----:B------:R-:W-:Y:S01]  /*06a0*/  DADD R28, -RZ, |R24| ;  /* 0x00000000ff1c7229 */ /* 0x000fe20000000518 */
[----:B------:R-:W-:Y:S01]  /*06b0*/  BSSY.RECONVERGENT B1, `(.L_x_6) ;  /* 0x0000004000017945 */ /* 0x000fe20003800200 */
[----:B------:R-:W-:-:S08]  /*06c0*/  MOV R0, 0x6f0 ;  /* 0x000006f000007802 */ /* 0x000fd00000000f00 */
[----:B------:R-:W-:-:S07]  /*06d0*/  IMAD.MOV.U32 R43, RZ, RZ, R29 ;  /* 0x000000ffff2b7224 */ /* 0x000fce00078e001d */
[----:B------:R-:W-:Y:S05]  /*06e0*/  CALL.REL.NOINC `($_Z11compute_aclPdS_S_S_S_S_S_S_S_PKdidd$__internal_accurate_pow) ;  /* 0x0000001000107944 */ /* 0x000fea0003c00000 */
[----:B------:R-:W-:Y:S05]  /*06f0*/  BSYNC.RECONVERGENT B1 ;  /* 0x0000000000017941 */ /* 0x000fea0003800200 */
.L_x_6:
[----:B------:R-:W-:Y:S01]  /*0700*/  DADD R28, R24, 3 ;  /* 0x40080000181c7429 */ /* 0x000fe20000000000 */
[----:B------:R-:W-:Y:S01]  /*0710*/  ISETP.GE.AND P0, PT, R25, RZ, PT ;  /* 0x000000ff1900720c */ /* 0x000fe20003f06270 */
[----:B------:R-:W-:Y:S01]  /*0720*/  DADD R30, -RZ, -R26 ;  /* 0x00000000ff1e7229 */ /* 0x000fe2000000091a */
[----:B------:R-:W-:Y:S01]  /*0730*/  BSSY.RECONVERGENT B1, `(.L_x_7) ;  /* 0x0000010000017945 */ /* 0x000fe20003800200 */
[----:B------:R-:W-:-:S06]  /*0740*/  DSETP.NEU.AND P1, PT, R16, RZ, PT ;  /* 0x000000ff1000722a */ /* 0x000fcc0003f2d000 */
[----:B------:R-:W-:Y:S02]  /*0750*/  LOP3.LUT R28, R29, 0x7ff00000, RZ, 0xc0, !PT ;  /* 0x7ff000001d1c7812 */ /* 0x000fe400078ec0ff */
[----:B------:R-:W-:Y:S02]  /*0760*/  FSEL R26, R30, R26, !P0 ;  /* 0x0000001a1e1a7208 */ /* 0x000fe40004000000 */
[----:B------:R-:W-:Y:S02]  /*0770*/  ISETP.NE.AND P2, PT, R28, 0x7ff00000, PT ;  /* 0x7ff000001c00780c */ /* 0x000fe40003f45270 */
[----:B------:R-:W-:Y:S02]  /*0780*/  FSEL R27, R31, R27, !P0 ;  /* 0x0000001b1f1b7208 */ /* 0x000fe40004000000 */
[----:B------:R-:W-:Y:S02]  /*0790*/  FSEL R26, R26, RZ, P1 ;  /* 0x000000ff1a1a7208 */ /* 0x000fe40000800000 */
[----:B------:R-:W-:-:S07]  /*07a0*/  FSEL R27, R25, R27, !P1 ;  /* 0x0000001b191b7208 */ /* 0x000fce0004800000 */
[----:B------:R-:W-:Y:S05]  /*07b0*/  @P2 BRA `(.L_x_8) ;  /* 0x00000000001c2947 */ /* 0x000fea0003800000 */
[----:B------:R-:W-:-:S14]  /*07c0*/  DSETP.GE.AND P1, PT, R16, RZ, PT ;  /* 0x000000ff1000722a */ /* 0x000fdc0003f26000 */
[----:B------:R-:W-:Y:S01]  /*07d0*/  @!P1 DADD R26, R24, 3 ;  /* 0x40080000181a9429 */ /* 0x000fe20000000000 */
[----:B------:R-:W-:Y:S10]  /*07e0*/  @!P1 BRA `(.L_x_8) ;  /* 0x0000000000109947 */ /* 0x000ff40003800000 */
[----:B------:R-:W-:-:S14]  /*07f0*/  DSETP.NEU.AND P1, PT, |R24|, +INF , PT ;  /* 0x7ff000001800742a */ /* 0x000fdc0003f2d200 */
[----:B------:R-:W-:Y:S02]  /*0800*/  @!P1 IMAD.MOV.U32 R0, RZ, RZ, -0x100000 ;  /* 0xfff00000ff009424 */ /* 0x000fe400078e00ff */
[----:B------:R-:W-:-:S03]  /*0810*/  @!P1 IMAD.MOV.U32 R26, RZ, RZ, RZ ;  /* 0x000000ffff1a9224 */ /* 0x000fc600078e00ff */
[----:B------:R-:W-:-:S07]  /*0820*/  @!P1 SEL R27, R0, 0x7ff00000, !P0 ;  /* 0x7ff00000001b9807 */ /* 0x000fce0004000000 */
.L_x_8:
[----:B------:R-:W-:Y:S05]  /*0830*/  BSYNC.RECONVERGENT B1 ;  /* 0x0000000000017941 */ /* 0x000fea0003800200 */
.L_x_7:
[----:B------:R-:W0:Y:S01]  /*0840*/  MUFU.RCP64H R17, R27 ;  /* 0x0000001b00117308 */ /* 0x000e220000001800 */
[----:B------:R-:W-:Y:S01]  /*0850*/  VIADD R16, R27, 0x300402 ;  /* 0x003004021b107836 */ /* 0x000fe20000000000 */
[----:B------:R-:W-:Y:S01]  /*0860*/  BSSY.RECONVERGENT B1, `(.L_x_9) ;  /* 0x000000d000017945 */ /* 0x000fe20003800200 */
[----:B------:R-:W-:-:S03]  /*0870*/  DSETP.NEU.AND P0, PT, R24, 1, PT ;  /* 0x3ff000001800742a */ /* 0x000fc60003f0d000 */
[----:B------:R-:W-:Y:S01]  /*0880*/  FSETP.GEU.AND P1, PT, |R16|, 5.8789094863358348022e-39, PT ;  /* 0x004004021000780b */ /* 0x000fe20003f2e200 */
[----:B0-----:R-:W-:-:S08]  /*0890*/  DFMA R28, R16, -R26, 1 ;  /* 0x3ff00000101c742b */ /* 0x001fd0000000081a */
[----:B------:R-:W-:-:S08]  /*08a0*/  DFMA R28, R28, R28, R28 ;  /* 0x0000001c1c1c722b */ /* 0x000fd0000000001c */
[----:B------:R-:W-:-:S08]  /*08b0*/  DFMA R28, R16, R28, R16 ;  /* 0x0000001c101c722b */ /* 0x000fd00000000010 */
[----:B------:R-:W-:-:S08]  /*08c0*/  DFMA R30, R28, -R26, 1 ;  /* 0x3ff000001c1e742b */ /* 0x000fd0000000081a */
[----:B------:R-:W-:Y:S01]  /*08d0*/  DFMA R28, R28, R30, R28 ;  /* 0x0000001e1c1c722b */ /* 0x000fe2000000001c */
[----:B------:R-:W-:Y:S10]  /*08e0*/  @P1 BRA `(.L_x_10) ;  /* 0x0000000000101947 */ /* 0x000ff40003800000 */
[----:B------:R-:W-:-:S04]  /*08f0*/  LOP3.LUT R0, R27, 0x7fffffff, RZ, 0xc0, !PT ;  /* 0x7fffffff1b007812 */ /* 0x000fc800078ec0ff */
[----:B------:R-:W-:Y:S02]  /*0900*/  IADD3 R28, PT, PT, R0, -0x100000, RZ ;  /* 0xfff00000001c7810 */ /* 0x000fe40007ffe0ff */
[----:B------:R-:W-:-:S07]  /*0910*/  MOV R0, 0x930 ;  /* 0x0000093000007802 */ /* 0x000fce0000000f00 */
[----:B------:R-:W-:Y:S05]  /*0920*/  CALL.REL.NOINC `($__internal_0_$__cuda_sm20_dblrcp_rn_slowpath_v3) ;  /* 0x0000000800307944 */ /* 0x000fea0003c00000 */
.L_x_10:
[----:B------:R-:W-:Y:S05]  /*0930*/  BSYNC.RECONVERGENT B1 ;  /* 0x0000000000017941 */ /* 0x000fea0003800200 */
.L_x_9:
[----:B------:R-:W0:Y:S01]  /*0940*/  LDS.64 R16, [UR5+-0x8] ;  /* 0xfffff805ff107984 */ /* 0x000e220008000a00 */
[----:B------:R-:W-:Y:S02]  /*0950*/  FSEL R24, R28, RZ, P0 ;  /* 0x000000ff1c187208 */ /* 0x000fe40000000000 */
[----:B------:R-:W-:-:S06]  /*0960*/  FSEL R25, R29, 1.875, P0 ;  /* 0x3ff000001d197808 */ /* 0x000fcc0000000000 */
[----:B0-----:R-:W-:-:S08]  /*0970*/  DMUL R16, R16, R24 ;  /* 0x0000001810107228 */ /* 0x001fd00000000000 */
[-C--:B------:R-:W-:Y:S02]  /*0980*/  DFMA R14, R22, R16.reuse, R14 ;  /* 0x00000010160e722b */ /* 0x080fe4000000000e */
[-C--:B------:R-:W-:Y:S02]  /*0990*/  DFMA R12, R20, R16.reuse, R12 ;  /* 0x00000010140c722b */ /* 0x080fe4000000000c */
[----:B------:R-:W-:-:S11]  /*09a0*/  DFMA R10, R18, R16, R10 ;  /* 0x00000010120a722b */ /* 0x000fd6000000000a */
.L_x_3:
[----:B------:R-:W-:Y:S05]  /*09b0*/  BSYNC.RECONVERGENT B0 ;  /* 0x0000000000007941 */ /* 0x000fea0003800200 */
.L_x_2:
[----:B------:R-:W-:Y:S01]  /*09c0*/  ISETP.NE.AND P0, PT, R42, -0x1, PT ;  /* 0xffffffff2a00780c */ /* 0x000fe20003f05270 */
[----:B------:R-:W-:-:S12]  /*09d0*/  BSSY.RECONVERGENT B0, `(.L_x_11) ;  /* 0x000005a000007945 */ /* 0x000fd80003800200 */
[----:B------:R-:W-:Y:S05]  /*09e0*/  @!P0 BRA `(.L_x_12) ;  /* 0x0000000400608947 */ /* 0x000fea0003800000 */
[----:B0-----:R-:W0:Y:S01]  /*09f0*/  LDS.64 R16, [UR7] ;  /* 0x00000007ff107984 */ /* 0x001e220008000a00 */
[----:B------:R-:W-:Y:S01]  /*0a00*/  IMAD.MOV.U32 R26, RZ, RZ, 0x0 ;  /* 0x00000000ff1a7424 */ /* 0x000fe200078e00ff */
[----:B------:R-:W-:Y:S01]  /*0a10*/  BSSY.RECONVERGENT B1, `(.L_x_13) ;  /* 0x0000022000017945 */ /* 0x000fe20003800200 */
[----:B------:R-:W-:Y:S01]  /*0a20*/  IMAD.MOV.U32 R27, RZ, RZ, 0x3fd80000 ;  /* 0x3fd80000ff1b7424 */ /* 0x000fe200078e00ff */
[----:B------:R-:W1:Y:S04]  /*0a30*/  LDS.64 R18, [UR6] ;  /* 0x00000006ff127984 */ /* 0x000e680008000a00 */
[----:B------:R-:W2:Y:S01]  /*0a40*/  LDS.64 R20, [UR8] ;  /* 0x00000008ff147984 */ /* 0x000ea20008000a00 */
        /* <DEDUP_REMOVED lines=16> */
[----:B------:R-:W-:Y:S02]  /*0b50*/  VIADD R29, R27, 0xfff00000 ;  /* 0xfff000001b1d7836 */ /* 0x000fe40000000000 */
[----:B------:R-:W-:-:S04]  /*0b60*/  IMAD.MOV.U32 R28, RZ, RZ, R26 ;  /* 0x000000ffff1c7224 */ /* 0x000fc800078e001a */
[----:B------:R-:W-:-:S08]  /*0b70*/  DFMA R34, R30, -R30, R22 ;  /* 0x8000001e1e22722b */ /* 0x000fd00000000016 */
[----:B------:R-:W-:Y:S01]  /*0b80*/  DFMA R24, R34, R28, R30 ;  /* 0x0000001c2218722b */ /* 0x000fe2000000001e */
[----:B------:R-:W-:Y:S10]  /*0b90*/  @!P0 BRA `(.L_x_14) ;  /* 0x0000000000248947 */ /* 0x000ff40003800000 */
[----:B------:R-:W-:Y:S01]  /*0ba0*/  MOV R28, R26 ;  /* 0x0000001a001c7202 */ /* 0x000fe20000000f00 */
[----:B------:R-:W-:Y:S01]  /*0bb0*/  IMAD.MOV.U32 R26, RZ, RZ, R34 ;  /* 0x000000ffff1a7224 */ /* 0x000fe200078e0022 */
[----:B------:R-:W-:Y:S01]  /*0bc0*/  MOV R0, 0xc10 ;  /* 0x00000c1000007802 */ /* 0x000fe20000000f00 */
[----:B------:R-:W-:Y:S02]  /*0bd0*/  IMAD.MOV.U32 R27, RZ, RZ, R35 ;  /* 0x000000ffff1b7224 */ /* 0x000fe400078e0023 */
[----:B------:R-:W-:Y:S02]  /*0be0*/  IMAD.MOV.U32 R24, RZ, RZ, R22 ;  /* 0x000000ffff187224 */ /* 0x000fe400078e0016 */
[----:B------:R-:W-:-:S07]  /*0bf0*/  IMAD.MOV.U32 R25, RZ, RZ, R23 ;  /* 0x000000ffff197224 */ /* 0x000fce00078e0017 */
[----:B------:R-:W-:Y:S05]  /*0c00*/  CALL.REL.NOINC `($__internal_1_$__cuda_sm20_dsqrt_rn_f64_mediumpath_v1) ;  /* 0x0000000800287944 */ /* 0x000fea0003c00000 */
[----:B------:R-:W-:Y:S01]  /*0c10*/  IMAD.MOV.U32 R24, RZ, RZ, R26 ;  /* 0x000000ffff187224 */ /* 0x000fe200078e001a */
[----:B------:R-:W-:-:S07]  /*0c20*/  MOV R25, R27 ;  /* 0x0000001b00197202 */ /* 0x000fce0000000f00 */
.L_x_14:
[----:B------:R-:W-:Y:S05]  /*0c30*/  BSYNC.RECONVERGENT B1 ;  /* 0x0000000000017941 */ /* 0x000fea0003800200 */
.L_x_13:
[----:B------:R-:W-:Y:S01]  /*0c40*/  DADD R28, -RZ, |R24| ;  /* 0x00000000ff1c7229 */ /* 0x000fe20000000518 */
[----:B------:R-:W-:Y:S01]  /*0c50*/  BSSY.RECONVERGENT B1, `(.L_x_15) ;  /* 0x0000004000017945 */ /* 0x000fe20003800200 */
[----:B------:R-:W-:-:S08]  /*0c60*/  MOV R0, 0xc90 ;  /* 0x00000c9000007802 */ /* 0x000fd00000000f00 */
[----:B------:R-:W-:-:S07]  /*0c70*/  IMAD.MOV.U32 R43, RZ, RZ, R29 ;  /* 0x000000ffff2b7224 */ /* 0x000fce00078e001d */
[----:B------:R-:W-:Y:S05]  /*0c80*/  CALL.REL.NOINC `($_Z11compute_aclPdS_S_S_S_S_S_S_S_PKdidd$__internal_accurate_pow) ;  /* 0x0000000800a87944 */ /* 0x000fea0003c00000 */
[----:B------:R-:W-:Y:S05]  /*0c90*/  BSYNC.RECONVERGENT B1 ;  /* 0x0000000000017941 */ /* 0x000fea0003800200 */
.L_x_15:
        /* <DEDUP_REMOVED lines=13> */
[----:B------:R-:W-:Y:S05]  /*0d70*/  @!P1 BRA `(.L_x_18) ;  /* 0x0000000000189947 */ /* 0x000fea0003800000 */
[----:B------:R-:W-:-:S14]  /*0d80*/  DSETP.NEU.AND P1, PT, |R24|, +INF , PT ;  /* 0x7ff000001800742a */ /* 0x000fdc0003f2d200 */
[----:B------:R-:W-:Y:S05]  /*0d90*/  @P1 BRA `(.L_x_17) ;  /* 0x0000000000141947 */ /* 0x000fea0003800000 */
[----:B------:R-:W-:-:S05]  /*0da0*/  IMAD.MOV.U32 R26, RZ, RZ, -0x100000 ;  /* 0xfff00000ff1a7424 */ /* 0x000fca00078e00ff */
[----:B------:R-:W-:Y:S01]  /*0db0*/  SEL R27, R26, 0x7ff00000, !P0 ;  /* 0x7ff000001a1b7807 */ /* 0x000fe20004000000 */
[----:B------:R-:W-:Y:S01]  /*0dc0*/  IMAD.MOV.U32 R26, RZ, RZ, RZ ;  /* 0x000000ffff1a7224 */ /* 0x000fe200078e00ff */
[----:B------:R-:W-:Y:S06]  /*0dd0*/  BRA `(.L_x_17) ;  /* 0x0000000000047947 */ /* 0x000fec0003800000 */
.L_x_18:
[----:B------:R-:W-:-:S11]  /*0de0*/  DADD R26, R24, 3 ;  /* 0x40080000181a7429 */ /* 0x000fd60000000000 */
.L_x_17:
[----:B------:R-:W-:Y:S05]  /*0df0*/  BSYNC.RECONVERGENT B1 ;  /* 0x0000000000017941 */ /* 0x000fea0003800200 */
.L_x_16:
        /* <DEDUP_REMOVED lines=11> */
[----:B------:R-:W-:-:S05]  /*0eb0*/  LOP3.LUT R0, R27, 0x7fffffff, RZ, 0xc0, !PT ;  /* 0x7fffffff1b007812 */ /* 0x000fca00078ec0ff */
[----:B------:R-:W-:Y:S01]  /*0ec0*/  VIADD R28, R0, 0xfff00000 ;  /* 0xfff00000001c7836 */ /* 0x000fe20000000000 */
[----:B------:R-:W-:-:S07]  /*0ed0*/  MOV R0, 0xef0 ;  /* 0x00000ef000007802 */ /* 0x000fce0000000f00 */
[----:B------:R-:W-:Y:S05]  /*0ee0*/  CALL.REL.NOINC `($__internal_0_$__cuda_sm20_dblrcp_rn_slowpath_v3) ;  /* 0x0000000000c07944 */ /* 0x000fea0003c00000 */
.L_x_20:
[----:B------:R-:W-:Y:S05]  /*0ef0*/  BSYNC.RECONVERGENT B1 ;  /* 0x0000000000017941 */ /* 0x000fea0003800200 */
.L_x_19:
[----:B------:R-:W0:Y:S01]  /*0f00*/  LDS.64 R22, [UR5] ;  /* 0x00000005ff167984 */ /* 0x000e220008000a00 */
[----:B------:R-:W-:Y:S02]  /*0f10*/  FSEL R24, R28, RZ, P0 ;  /* 0x000000ff1c187208 */ /* 0x000fe40000000000 */
[----:B------:R-:W-:-:S06]  /*0f20*/  FSEL R25, R29, 1.875, P0 ;  /* 0x3ff000001d197808 */ /* 0x000fcc0000000000 */
[----:B0-----:R-:W-:-:S08]  /*0f30*/  DMUL R22, R22, R24 ;  /* 0x0000001816167228 */ /* 0x001fd00000000000 */
[-C--:B------:R-:W-:Y:S02]  /*0f40*/  DFMA R14, R18, R22.reuse, R14 ;  /* 0x00000016120e722b */ /* 0x080fe4000000000e */
[-C--:B------:R-:W-:Y:S02]  /*0f50*/  DFMA R12, R16, R22.reuse, R12 ;  /* 0x00000016100c722b */ /* 0x080fe4000000000c */
[----:B------:R-:W-:-:S11]  /*0f60*/  DFMA R10, R20, R22, R10 ;  /* 0x00000016140a722b */ /* 0x000fd6000000000a */
.L_x_12:
[----:B------:R-:W-:Y:S05]  /*0f70*/  BSYNC.RECONVERGENT B0 ;  /* 0x0000000000007941 */ /* 0x000fea0003800200 */
.L_x_11:
[----:B------:R-:W-:Y:S01]  /*0f80*/  UIADD3 UR9, UPT, UPT, UR9, 0x2, URZ ;  /* 0x0000000209097890 */ /* 0x000fe2000fffe0ff */
[----:B------:R-:W-:Y:S01]  /*0f90*/  IADD3 R42, PT, PT, R42, 0x2, RZ ;  /* 0x000000022a2a7810 */ /* 0x000fe20007ffe0ff */
[----:B------:R-:W-:Y:S02]  /*0fa0*/  UIADD3 UR5, UPT, UPT, UR5, 0x10, URZ ;  /* 0x0000001005057890 */ /* 0x000fe4000fffe0ff */
[----:B------:R-:W-:Y:S02]  /*0fb0*/  UISETP.NE.AND UP0, UPT, UR9, 0x101, UPT ;  /* 0x000001010900788c */ /* 0x000fe4000bf05270 */
[----:B------:R-:W-:Y:S02]  /*0fc0*/  UIADD3 UR8, UPT, UPT, UR8, 0x10, URZ ;  /* 0x0000001008087890 */ /* 0x000fe4000fffe0ff */
[----:B------:R-:W-:Y:S02]  /*0fd0*/  UIADD3 UR7, UPT, UPT, UR7, 0x10, URZ ;  /* 0x0000001007077890 */ /* 0x000fe4000fffe0ff */
[----:B------:R-:W-:-:S03]  /*0fe0*/  UIADD3 UR6, UPT, UPT, UR6, 0x10, URZ ;  /* 0x0000001006067890 */ /* 0x000fc6000fffe0ff */
[----:B------:R-:W-:Y:S09]  /*0ff0*/  BRA.U UP0, `(.L_x_21) ;  /* 0xfffffff500087547 */ /* 0x000ff2000b83ffff */
[----:B------:R-:W-:Y:S06]  /*1000*/  BAR.SYNC.DEFER_BLOCKING 0x0 ;  /* 0x0000000000007b1d */ /* 0x000fec0000010000 */
[----:B------:R-:W-:Y:S05]  /*1010*/  BRA.U !UP1, `(.L_x_22) ;  /* 0xfffffff1095c7547 */ /* 0x000fea000b83ffff */
.L_x_1:
[----:B-----5:R-:W1:Y:S01]  /*1020*/  LDC.64 R4, c[0x0][0x3b0] ;  /* 0x0000ec00ff047b82 */ /* 0x020e620000000a00 */
[----:B------:R-:W2:Y:S07]  /*1030*/  LDCU.64 UR6, c[0x0][0x3d8] ;  /* 0x00007b00ff0677ac */ /* 0x000eae0008000a00 */
[----:B------:R-:W3:Y:S08]  /*1040*/  LDC.64 R6, c[0x0][0x3b8] ;  /* 0x0000ee00ff067b82 */ /* 0x000ef00000000a00 */
[----:B------:R-:W4:Y:S08]  /*1050*/  LDC.64 R8, c[0x0][0x3c0] ;  /* 0x0000f000ff087b82 */ /* 0x000f300000000a00 */
[----:B0-----:R-:W0:Y:S01]  /*1060*/  LDC.64 R18, c[0x0][0x398] ;  /* 0x0000e600ff127b82 */ /* 0x001e220000000a00 */
[----:B-1----:R-:W-:-:S05]  /*1070*/  IMAD.WIDE R4, R3, 0x8, R4 ;  /* 0x0000000803047825 */ /* 0x002fca00078e0204 */
[----:B------:R-:W-:Y:S01]  /*1080*/  STG.E.64 desc[UR10][R4.64], R14 ;  /* 0x0000000e04007986 */ /* 0x000fe2000c101b0a */
[C---:B---3--:R-:W-:Y:S01]  /*1090*/  IMAD.WIDE R6, R3.reuse, 0x8, R6 ;  /* 0x0000000803067825 */ /* 0x048fe200078e0206 */
[----:B------:R-:W1:Y:S04]  /*10a0*/  LDC.64 R22, c[0x0][0x3a0] ;  /* 0x0000e800ff167b82 */ /* 0x000e680000000a00 */
[----:B------:R3:W-:Y:S01]  /*10b0*/  STG.E.64 desc[UR10][R6.64], R12 ;  /* 0x0000000c06007986 */ /* 0x0007e2000c101b0a */
[----:B----4-:R-:W-:-:S05]  /*10c0*/  IMAD.WIDE R8, R3, 0x8, R8 ;  /* 0x0000000803087825 */ /* 0x010fca00078e0208 */
[----:B------:R4:W-:Y:S01]  /*10d0*/  STG.E.64 desc[UR10][R8.64], R10 ;  /* 0x0000000a08007986 */ /* 0x0009e2000c101b0a */
[----:B0-----:R-:W-:-:S03]  /*10e0*/  IMAD.WIDE R18, R3, 0x8, R18 ;  /* 0x0000000803127825 */ /* 0x001fc600078e0212 */
[----:B------:R-:W2:Y:S01]  /*10f0*/  LDG.E.64 R16, desc[UR10][R4.64] ;  /* 0x0000000a04107981 */ /* 0x000ea2000c1e1b00 */
[----:B---3--:R-:W0:Y:S03]  /*1100*/  LDC.64 R12, c[0x0][0x3a8] ;  /* 0x0000ea00ff0c7b82 */ /* 0x008e260000000a00 */
[----:B------:R-:W2:Y:S01]  /*1110*/  LDG.E.64 R20, desc[UR10][R18.64] ;  /* 0x0000000a12147981 */ /* 0x000ea2000c1e1b00 */
[----:B-1----:R-:W-:Y:S01]  /*1120*/  IMAD.WIDE R22, R3, 0x8, R22 ;  /* 0x0000000803167825 */ /* 0x002fe200078e0216 */
[----:B--2---:R-:W-:-:S07]  /*1130*/  DFMA R16, R16, UR6, R20 ;  /* 0x0000000610107c2b */ /* 0x004fce0008000014 */
[----:B------:R-:W-:Y:S04]  /*1140*/  STG.E.64 desc[UR10][R18.64], R16 ;  /* 0x0000001012007986 */ /* 0x000fe8000c101b0a */
[----:B------:R-:W2:Y:S04]  /*1150*/  LDG.E.64 R20, desc[UR10][R6.64] ;  /* 0x0000000a06147981 */ /* 0x000ea8000c1e1b00 */
[----:B------:R-:W2:Y:S01]  /*1160*/  LDG.E.64 R14, desc[UR10][R22.64] ;  /* 0x0000000a160e7981 */ /* 0x000ea2000c1e1b00 */
[----:B0-----:R-:W-:Y:S01]  /*1170*/  IMAD.WIDE R2, R3, 0x8, R12 ;  /* 0x0000000803027825 */ /* 0x001fe200078e020c */
[----:B--2---:R-:W-:-:S07]  /*1180*/  DFMA R14, R20, UR6, R14 ;  /* 0x00000006140e7c2b */ /* 0x004fce000800000e */
[----:B------:R-:W-:Y:S04]  /*1190*/  STG.E.64 desc[UR10][R22.64], R14 ;  /* 0x0000000e16007986 */ /* 0x000fe8000c101b0a */
[----:B----4-:R-:W2:Y:S04]  /*11a0*/  LDG.E.64 R8, desc[UR10][R8.64] ;  /* 0x0000000a08087981 */ /* 0x010ea8000c1e1b00 */
[----:B------:R-:W2:Y:S02]  /*11b0*/  LDG.E.64 R4, desc[UR10][R2.64] ;  /* 0x0000000a02047981 */ /* 0x000ea4000c1e1b00 */
[----:B--2---:R-:W-:-:S07]  /*11c0*/  DFMA R4, R8, UR6, R4 ;  /* 0x0000000608047c2b */ /* 0x004fce0008000004 */
[----:B------:R-:W-:Y:S01]  /*11d0*/  STG.E.64 desc[UR10][R2.64], R4 ;  /* 0x0000000402007986 */ /* 0x000fe2000c101b0a */
[----:B------:R-:W-:Y:S05]  /*11e0*/  EXIT ;  /* 0x000000000000794d */ /* 0x000fea0003800000 */
        .weak           $__internal_0_$__cuda_sm20_dblrcp_rn_slowpath_v3
        .type           $__internal_0_$__cuda_sm20_dblrcp_rn_slowpath_v3,@function
        .size           $__internal_0_$__cuda_sm20_dblrcp_rn_slowpath_v3,($__internal_1_$__cuda_sm20_dsqrt_rn_f64_mediumpath_v1 - $__internal_0_$__cuda_sm20_dblrcp_rn_slowpath_v3)
$__internal_0_$__cuda_sm20_dblrcp_rn_slowpath_v3:
[----:B------:R-:W-:Y:S01]  /*11f0*/  IMAD.MOV.U32 R24, RZ, RZ, R26 ;  /* 0x000000ffff187224 */ /* 0x000fe200078e001a */
[----:B------:R-:W-:Y:S01]  /*1200*/  BSSY.RECONVERGENT B2, `(.L_x_23) ;  /* 0x0000025000027945 */ /* 0x000fe20003800200 */
[----:B------:R-:W-:-:S06]  /*1210*/  IMAD.MOV.U32 R25, RZ, RZ, R27 ;  /* 0x000000ffff197224 */ /* 0x000fcc00078e001b */
[----:B------:R-:W-:-:S14]  /*1220*/  DSETP.GTU.AND P1, PT, |R24|, +INF , PT ;  /* 0x7ff000001800742a */ /* 0x000fdc0003f2c200 */
[----:B------:R-:W-:Y:S05]  /*1230*/  @P1 BRA `(.L_x_24) ;  /* 0x00000000007c1947 */ /* 0x000fea0003800000 */
[----:B------:R-:W-:-:S05]  /*1240*/  LOP3.LUT R29, R27, 0x7fffffff, RZ, 0xc0, !PT ;  /* 0x7fffffff1b1d7812 */ /* 0x000fca00078ec0ff */
[----:B------:R-:W-:-:S05]  /*1250*/  VIADD R26, R29, 0xffffffff ;  /* 0xffffffff1d1a7836 */ /* 0x000fca0000000000 */
[----:B------:R-:W-:-:S13]  /*1260*/  ISETP.GE.U32.AND P1, PT, R26, 0x7fefffff, PT ;  /* 0x7fefffff1a00780c */ /* 0x000fda0003f26070 */
[----:B------:R-:W-:Y:S01]  /*1270*/  @P1 LOP3.LUT R27, R25, 0x7ff00000, RZ, 0x3c, !PT ;  /* 0x7ff00000191b1812 */ /* 0x000fe200078e3cff */
[----:B------:R-:W-:Y:S01]  /*1280*/  @P1 IMAD.MOV.U32 R26, RZ, RZ, RZ ;  /* 0x000000ffff1a1224 */ /* 0x000fe200078e00ff */
[----:B------:R-:W-:Y:S06]  /*1290*/  @P1 BRA `(.L_x_25) ;  /* 0x00000000006c1947 */ /* 0x000fec0003800000 */
[----:B------:R-:W-:-:S13]  /*12a0*/  ISETP.GE.U32.AND P1, PT, R29, 0x1000001, PT ;  /* 0x010000011d00780c */ /* 0x000fda0003f26070 */
[----:B------:R-:W-:Y:S05]  /*12b0*/  @!P1 BRA `(.L_x_26) ;  /* 0x0000000000349947 */ /* 0x000fea0003800000 */
[----:B------:R-:W-:Y:S01]  /*12c0*/  VIADD R27, R25, 0xc0200000 ;  /* 0xc0200000191b7836 */ /* 0x000fe20000000000 */
[----:B------:R-:W-:-:S03]  /*12d0*/  MOV R26, R24 ;  /* 0x00000018001a7202 */ /* 0x000fc60000000f00 */
[----:B------:R-:W0:Y:S03]  /*12e0*/  MUFU.RCP64H R29, R27 ;  /* 0x0000001b001d7308 */ /* 0x000e260000001800 */
[----:B0-----:R-:W-:-:S08]  /*12f0*/  DFMA R30, -R26, R28, 1 ;  /* 0x3ff000001a1e742b */ /* 0x001fd0000000011c */
[----:B------:R-:W-:-:S08]  /*1300*/  DFMA R30, R30, R30, R30 ;  /* 0x0000001e1e1e722b */ /* 0x000fd0000000001e */
[----:B------:R-:W-:-:S08]  /*1310*/  DFMA R30, R28, R30, R28 ;  /* 0x0000001e1c1e722b */ /* 0x000fd0000000001c */
[----:B------:R-:W-:-:S08]  /*1320*/  DFMA R28, -R26, R30, 1 ;  /* 0x3ff000001a1c742b */ /* 0x000fd0000000011e */
[----:B------:R-:W-:-:S08]  /*1330*/  DFMA R28, R30, R28, R30 ;  /* 0x0000001c1e1c722b */ /* 0x000fd0000000001e */
[----:B------:R-:W-:-:S08]  /*1340*/  DMUL R28, R28, 2.2250738585072013831e-308 ;  /* 0x001000001c1c7828 */ /* 0x000fd00000000000 */
[----:B------:R-:W-:-:S08]  /*1350*/  DFMA R24, -R24, R28, 1 ;  /* 0x3ff000001818742b */ /* 0x000fd0000000011c */
[----:B------:R-:W-:-:S08]  /*1360*/  DFMA R24, R24, R24, R24 ;  /* 0x000000181818722b */ /* 0x000fd00000000018 */
[----:B------:R-:W-:Y:S01]  /*1370*/  DFMA R26, R28, R24, R28 ;  /* 0x000000181c1a722b */ /* 0x000fe2000000001c */
[----:B------:R-:W-:Y:S10]  /*1380*/  BRA `(.L_x_25) ;  /* 0x0000000000307947 */ /* 0x000ff40003800000 */
.L_x_26:
[----:B------:R-:W-:Y:S01]  /*1390*/  DMUL R24, R24, 8.11296384146066816958e+31 ;  /* 0x4690000018187828 */ /* 0x000fe20000000000 */
[----:B------:R-:W-:-:S05]  /*13a0*/  IMAD.MOV.U32 R26, RZ, RZ, R28 ;  /* 0x000000ffff1a7224 */ /* 0x000fca00078e001c */
[----:B------:R-:W0:Y:S02]  /*13b0*/  MUFU.RCP64H R27, R25 ;  /* 0x00000019001b7308 */ /* 0x000e240000001800 */
[----:B0-----:R-:W-:-:S08]  /*13c0*/  DFMA R28, -R24, R26, 1 ;  /* 0x3ff00000181c742b */ /* 0x001fd0000000011a */
[----:B------:R-:W-:-:S08]  /*13d0*/  DFMA R28, R28, R28, R28 ;  /* 0x0000001c1c1c722b */ /* 0x000fd0000000001c */
[----:B------:R-:W-:-:S08]  /*13e0*/  DFMA R28, R26, R28, R26 ;  /* 0x0000001c1a1c722b */ /* 0x000fd0000000001a */
[----:B------:R-:W-:-:S08]  /*13f0*/  DFMA R26, -R24, R28, 1 ;  /* 0x3ff00000181a742b */ /* 0x000fd0000000011c */
[----:B------:R-:W-:-:S08]  /*1400*/  DFMA R26, R28, R26, R28 ;  /* 0x0000001a1c1a722b */ /* 0x000fd0000000001c */
[----:B------:R-:W-:Y:S01]  /*1410*/  DMUL R26, R26, 8.11296384146066816958e+31 ;  /* 0x469000001a1a7828 */ /* 0x000fe20000000000 */
[----:B------:R-:W-:Y:S10]  /*1420*/  BRA `(.L_x_25) ;  /* 0x0000000000087947 */ /* 0x000ff40003800000 */
.L_x_24:
[----:B------:R-:W-:Y:S01]  /*1430*/  LOP3.LUT R27, R25, 0x80000, RZ, 0xfc, !PT ;  /* 0x00080000191b7812 */ /* 0x000fe200078efcff */
[----:B------:R-:W-:-:S07]  /*1440*/  IMAD.MOV.U32 R26, RZ, RZ, R24 ;  /* 0x000000ffff1a7224 */ /* 0x000fce00078e0018 */
.L_x_25:
[----:B------:R-:W-:Y:S05]  /*1450*/  BSYNC.RECONVERGENT B2 ;  /* 0x0000000000027941 */ /* 0x000fea0003800200 */
.L_x_23:
[----:B------:R-:W-:Y:S01]  /*1460*/  MOV R24, R0 ;  /* 0x0000000000187202 */ /* 0x000fe20000000f00 */
[----:B------:R-:W-:Y:S02]  /*1470*/  IMAD.MOV.U32 R25, RZ, RZ, 0x0 ;  /* 0x00000000ff197424 */ /* 0x000fe400078e00ff */
[----:B------:R-:W-:Y:S02]  /*1480*/  IMAD.MOV.U32 R28, RZ, RZ, R26 ;  /* 0x000000ffff1c7224 */ /* 0x000fe400078e001a */
[----:B------:R-:W-:Y:S01]  /*1490*/  IMAD.MOV.U32 R29, RZ, RZ, R27 ;  /* 0x000000ffff1d7224 */ /* 0x000fe200078e001b */
[----:B------:R-:W-:Y:S06]  /*14a0*/  RET.REL.NODEC R24 `(_Z11compute_aclPdS_S_S_S_S_S_S_S_PKdidd) ;  /* 0xffffffe818d47950 */ /* 0x000fec0003c3ffff */
        .weak           $__internal_1_$__cuda_sm20_dsqrt_rn_f64_mediumpath_v1
        .type           $__internal_1_$__cuda_sm20_dsqrt_rn_f64_mediumpath_v1,@function
        .size           $__internal_1_$__cuda_sm20_dsqrt_rn_f64_mediumpath_v1,($_Z11compute_aclPdS_S_S_S_S_S_S_S_PKdidd$__internal_accurate_pow - $__internal_1_$__cuda_sm20_dsqrt_rn_f64_mediumpath_v1)
$__internal_1_$__cuda_sm20_dsqrt_rn_f64_mediumpath_v1:
[----:B------:R-:W-:Y:S01]  /*14b0*/  ISETP.GE.U32.AND P0, PT, R32, -0x3400000, PT ;  /* 0xfcc000002000780c */ /* 0x000fe20003f06070 */
[----:B------:R-:W-:-:S12]  /*14c0*/  BSSY.RECONVERGENT B2, `(.L_x_27) ;  /* 0x0000023000027945 */ /* 0x000fd80003800200 */
[----:B------:R-:W-:Y:S05]  /*14d0*/  @!P0 BRA `(.L_x_28) ;  /* 0x0000000000208947 */ /* 0x000fea0003800000 */
[----:B------:R-:W-:-:S10]  /*14e0*/  DFMA.RM R26, R26, R28, R30 ;  /* 0x0000001c1a1a722b */ /* 0x000fd4000000401e */
[----:B------:R-:W-:-:S05]  /*14f0*/  IADD3 R28, P0, PT, R26, 0x1, RZ ;  /* 0x000000011a1c7810 */ /* 0x000fca0007f1e0ff */
[----:B------:R-:W-:-:S06]  /*1500*/  IMAD.X R29, RZ, RZ, R27, P0 ;  /* 0x000000ffff1d7224 */ /* 0x000fcc00000e061b */
[----:B------:R-:W-:-:S08]  /*1510*/  DFMA.RP R24, -R26, R28, R24 ;  /* 0x0000001c1a18722b */ /* 0x000fd00000008118 */
[----:B------:R-:W-:-:S06]  /*1520*/  DSETP.GT.AND P0, PT, R24, RZ, PT ;  /* 0x000000ff1800722a */ /* 0x000fcc0003f04000 */
[----:B------:R-:W-:Y:S02]  /*1530*/  FSEL R26, R28, R26, P0 ;  /* 0x0000001a1c1a7208 */ /* 0x000fe40000000000 */
[----:B------:R-:W-:Y:S01]  /*1540*/  FSEL R27, R29, R27, P0 ;  /* 0x0000001b1d1b7208 */ /* 0x000fe20000000000 */
[----:B------:R-:W-:Y:S06]  /*1550*/  BRA `(.L_x_29) ;  /* 0x0000000000647947 */ /* 0x000fec0003800000 */
.L_x_28:
[----:B------:R-:W-:-:S14]  /*1560*/  DSETP.NE.AND P0, PT, R24, RZ, PT ;  /* 0x000000ff1800722a */ /* 0x000fdc0003f05000 */
[----:B------:R-:W-:Y:S05]  /*1570*/  @!P0 BRA `(.L_x_30) ;  /* 0x0000000000588947 */ /* 0x000fea0003800000 */
[----:B------:R-:W-:-:S13]  /*1580*/  ISETP.GE.AND P0, PT, R25, RZ, PT ;  /* 0x000000ff1900720c */ /* 0x000fda0003f06270 */
[----:B------:R-:W-:Y:S02]  /*1590*/  @!P0 IMAD.MOV.U32 R26, RZ, RZ, 0x0 ;  /* 0x00000000ff1a8424 */ /* 0x000fe400078e00ff */
[----:B------:R-:W-:Y:S01]  /*15a0*/  @!P0 IMAD.MOV.U32 R27, RZ, RZ, -0x80000 ;  /* 0xfff80000ff1b8424 */ /* 0x000fe200078e00ff */
[----:B------:R-:W-:Y:S06]  /*15b0*/  @!P0 BRA `(.L_x_29) ;  /* 0x00000000004c8947 */ /* 0x000fec0003800000 */
[----:B------:R-:W-:-:S13]  /*15c0*/  ISETP.GT.AND P0, PT, R25, 0x7fefffff, PT ;  /* 0x7fefffff1900780c */ /* 0x000fda0003f04270 */
[----:B------:R-:W-:Y:S05]  /*15d0*/  @P0 BRA `(.L_x_30) ;  /* 0x0000000000400947 */ /* 0x000fea0003800000 */
[----:B------:R-:W-:Y:S01]  /*15e0*/  DMUL R24, R24, 8.11296384146066816958e+31 ;  /* 0x4690000018187828 */ /* 0x000fe20000000000 */
[----:B------:R-:W-:Y:S01]  /*15f0*/  MOV R26, RZ ;  /* 0x000000ff001a7202 */ /* 0x000fe20000000f00 */
[----:B------:R-:W-:Y:S02]  /*1600*/  IMAD.MOV.U32 R28, RZ, RZ, 0x0 ;  /* 0x00000000ff1c7424 */ /* 0x000fe400078e00ff */
[----:B------:R-:W-:Y:S02]  /*1610*/  IMAD.MOV.U32 R29, RZ, RZ, 0x3fd80000 ;  /* 0x3fd80000ff1d7424 */ /* 0x000fe400078e00ff */
[----:B------:R-:W0:Y:S02]  /*1620*/  MUFU.RSQ64H R27, R25 ;  /* 0x00000019001b7308 */ /* 0x000e240000001c00 */
[----:B0-----:R-:W-:-:S08]  /*1630*/  DMUL R30, R26, R26 ;  /* 0x0000001a1a1e7228 */ /* 0x001fd00000000000 */
[----:B------:R-:W-:-:S08]  /*1640*/  DFMA R30, R24, -R30, 1 ;  /* 0x3ff00000181e742b */ /* 0x000fd0000000081e */
[----:B------:R-:W-:Y:S02]  /*1650*/  DFMA R28, R30, R28, 0.5 ;  /* 0x3fe000001e1c742b */ /* 0x000fe4000000001c */
[----:B------:R-:W-:-:S08]  /*1660*/  DMUL R30, R26, R30 ;  /* 0x0000001e1a1e7228 */ /* 0x000fd00000000000 */
[----:B------:R-:W-:-:S08]  /*1670*/  DFMA R28, R28, R30, R26 ;  /* 0x0000001e1c1c722b */ /* 0x000fd0000000001a */
[----:B------:R-:W-:Y:S02]  /*1680*/  DMUL R26, R24, R28 ;  /* 0x0000001c181a7228 */ /* 0x000fe40000000000 */
[----:B------:R-:W-:-:S06]  /*1690*/  VIADD R29, R29, 0xfff00000 ;  /* 0xfff000001d1d7836 */ /* 0x000fcc0000000000 */
[----:B------:R-:W-:-:S08]  /*16a0*/  DFMA R30, R26, -R26, R24 ;  /* 0x8000001a1a1e722b */ /* 0x000fd00000000018 */
[----:B------:R-:W-:-:S10]  /*16b0*/  DFMA R26, R28, R30, R26 ;  /* 0x0000001e1c1a722b */ /* 0x000fd4000000001a */
[----:B------:R-:W-:Y:S01]  /*16c0*/  VIADD R27, R27, 0xfcb00000 ;  /* 0xfcb000001b1b7836 */ /* 0x000fe20000000000 */
[----:B------:R-:W-:Y:S06]  /*16d0*/  BRA `(.L_x_29) ;  /* 0x0000000000047947 */ /* 0x000fec0003800000 */
.L_x_30:
[----:B------:R-:W-:-:S11]  /*16e0*/  DADD R26, R24, R24 ;  /* 0x00000000181a7229 */ /* 0x000fd60000000018 */
.L_x_29:
[----:B------:R-:W-:Y:S05]  /*16f0*/  BSYNC.RECONVERGENT B2 ;  /* 0x0000000000027941 */ /* 0x000fea0003800200 */
.L_x_27:
[----:B------:R-:W-:Y:S01]  /*1700*/  MOV R24, R0 ;  /* 0x0000000000187202 */ /* 0x000fe20000000f00 */
[----:B------:R-:W-:-:S04]  /*1710*/  IMAD.MOV.U32 R25, RZ, RZ, 0x0 ;  /* 0x00000000ff197424 */ /* 0x000fc800078e00ff */
[----:B------:R-:W-:Y:S05]  /*1720*/  RET.REL.NODEC R24 `(_Z11compute_aclPdS_S_S_S_S_S_S_S_PKdidd) ;  /* 0xffffffe818347950 */ /* 0x000fea0003c3ffff */
        .type           $_Z11compute_aclPdS_S_S_S_S_S_S_S_PKdidd$__internal_accurate_pow,@function
        .size           $_Z11compute_aclPdS_S_S_S_S_S_S_S_PKdidd$__internal_accurate_pow,(.L_x_35 - $_Z11compute_aclPdS_S_S_S_S_S_S_S_PKdidd$__internal_accurate_pow)
$_Z11compute_aclPdS_S_S_S_S_S_S_S_PKdidd$__internal_accurate_pow:
[----:B------:R-:W-:Y:S01]  /*1730*/  ISETP.GT.U32.AND P0, PT, R43, 0xfffff, PT ;  /* 0x000fffff2b00780c */ /* 0x000fe20003f04070 */
[----:B------:R-:W-:Y:S01]  /*1740*/  IMAD.MOV.U32 R26, RZ, RZ, R28 ;  /* 0x000000ffff1a7224 */ /* 0x000fe200078e001c */
[----:B------:R-:W-:Y:S01]  /*1750*/  UMOV UR14, 0x7d2cafe2 ;  /* 0x7d2cafe2000e7882 */ /* 0x000fe20000000000 */
[--C-:B------:R-:W-:Y:S01]  /*1760*/  IMAD.MOV.U32 R27, RZ, RZ, R43.reuse ;  /* 0x000000ffff1b7224 */ /* 0x100fe200078e002b */
[----:B------:R-:W-:Y:S01]  /*1770*/  UMOV UR15, 0x3eb0f5ff ;  /* 0x3eb0f5ff000f7882 */ /* 0x000fe20000000000 */
[--C-:B------:R-:W-:Y:S01]  /*1780*/  IMAD.MOV.U32 R29, RZ, RZ, R43.reuse ;  /* 0x000000ffff1d7224 */ /* 0x100fe200078e002b */
[----:B------:R-:W-:Y:S01]  /*1790*/  SHF.R.U32.HI R43, RZ, 0x14, R43 ;  /* 0x00000014ff2b7819 */ /* 0x000fe2000001162b */
[----:B------:R-:W-:Y:S01]  /*17a0*/  IMAD.MOV.U32 R32, RZ, RZ, 0x41ad3b5a ;  /* 0x41ad3b5aff207424 */ /* 0x000fe200078e00ff */
[----:B------:R-:W-:Y:S01]  /*17b0*/  UMOV UR16, 0x3b39803f ;  /* 0x3b39803f00107882 */ /* 0x000fe20000000000 */
[----:B------:R-:W-:Y:S01]  /*17c0*/  IMAD.MOV.U32 R33, RZ, RZ, 0x3ed0f5d2 ;  /* 0x3ed0f5d2ff217424 */ /* 0x000fe200078e00ff */
[----:B------:R-:W-:-:S03]  /*17d0*/  UMOV UR17, 0x3c7abc9e ;  /* 0x3c7abc9e00117882 */ /* 0x000fc60000000000 */
[----:B------:R-:W-:-:S10]  /*17e0*/  @!P0 DMUL R26, R26, 1.80143985094819840000e+16 ;  /* 0x435000001a1a8828 */ /* 0x000fd40000000000 */
[----:B------:R-:W-:Y:S01]  /*17f0*/  @!P0 MOV R29, R27 ;  /* 0x0000001b001d8202 */ /* 0x000fe20000000f00 */
[----:B------:R-:W-:Y:S01]  /*1800*/  @!P0 IMAD.MOV.U32 R28, RZ, RZ, R26 ;  /* 0x000000ffff1c8224 */ /* 0x000fe200078e001a */
[----:B------:R-:W-:Y:S02]  /*1810*/  @!P0 LEA.HI R43, R27, 0xffffffca, RZ, 0xc ;  /* 0xffffffca1b2b8811 */ /* 0x000fe400078f60ff */
[----:B------:R-:W-:Y:S01]  /*1820*/  LOP3.LUT R29, R29, 0x800fffff, RZ, 0xc0, !PT ;  /* 0x800fffff1d1d7812 */ /* 0x000fe200078ec0ff */
[----:B------:R-:W-:Y:S01]  /*1830*/  IMAD.MOV.U32 R30, RZ, RZ, R28 ;  /* 0x000000ffff1e7224 */ /* 0x000fe200078e001c */
[----:B------:R-:W-:Y:S02]  /*1840*/  MOV R28, RZ ;  /* 0x000000ff001c7202 */ /* 0x000fe40000000f00 */
[----:B------:R-:W-:-:S04]  /*1850*/  LOP3.LUT R31, R29, 0x3ff00000, RZ, 0xfc, !PT ;  /* 0x3ff000001d1f7812 */ /* 0x000fc800078efcff */
[----:B------:R-:W-:-:S13]  /*1860*/  ISETP.GE.U32.AND P1, PT, R31, 0x3ff6a09f, PT ;  /* 0x3ff6a09f1f00780c */ /* 0x000fda0003f26070 */
[----:B------:R-:W-:-:S04]  /*1870*/  @P1 VIADD R29, R31, 0xfff00000 ;  /* 0xfff000001f1d1836 */ /* 0x000fc80000000000 */
[----:B------:R-:W-:-:S06]  /*1880*/  @P1 IMAD.MOV.U32 R31, RZ, RZ, R29 ;  /* 0x000000ffff1f1224 */ /* 0x000fcc00078e001d */
[C---:B------:R-:W-:Y:S02]  /*1890*/  DADD R36, R30.reuse, 1 ;  /* 0x3ff000001e247429 */ /* 0x040fe40000000000 */
[----:B------:R-:W-:-:S04]  /*18a0*/  DADD R30, R30, -1 ;  /* 0xbff000001e1e7429 */ /* 0x000fc80000000000 */
[----:B------:R-:W0:Y:S02]  /*18b0*/  MUFU.RCP64H R29, R37 ;  /* 0x00000025001d7308 */ /* 0x000e240000001800 */
[----:B0-----:R-:W-:-:S08]  /*18c0*/  DFMA R34, -R36, R28, 1 ;  /* 0x3ff000002422742b */ /* 0x001fd0000000011c */
[----:B------:R-:W-:-:S08]  /*18d0*/  DFMA R34, R34, R34, R34 ;  /* 0x000000222222722b */ /* 0x000fd00000000022 */
[----:B------:R-:W-:-:S08]  /*18e0*/  DFMA R34, R28, R34, R28 ;  /* 0x000000221c22722b */ /* 0x000fd0000000001c */
[----:B------:R-:W-:-:S08]  /*18f0*/  DMUL R28, R30, R34 ;  /* 0x000000221e1c7228 */ /* 0x000fd00000000000 */
[----:B------:R-:W-:-:S08]  /*1900*/  DFMA R28, R30, R34, R28 ;  /* 0x000000221e1c722b */ /* 0x000fd0000000001c */
[----:B------:R-:W-:-:S08]  /*1910*/  DMUL R40, R28, R28 ;  /* 0x0000001c1c287228 */ /* 0x000fd00000000000 */
[----:B------:R-:W-:Y:S01]  /*1920*/  DFMA R32, R40, UR14, R32 ;  /* 0x0000000e28207c2b */ /* 0x000fe20008000020 */
[----:B------:R-:W-:Y:S01]  /*1930*/  UMOV UR14, 0x75488a3f ;  /* 0x75488a3f000e7882 */ /* 0x000fe20000000000 */
[----:B------:R-:W-:-:S06]  /*1940*/  UMOV UR15, 0x3ef3b20a ;  /* 0x3ef3b20a000f7882 */ /* 0x000fcc0000000000 */
[----:B------:R-:W-:Y:S01]  /*1950*/  DFMA R38, R40, R32, UR14 ;  /* 0x0000000e28267e2b */ /* 0x000fe20008000020 */
[----:B------:R-:W-:Y:S01]  /*1960*/  UMOV UR14, 0xe4faecd5 ;  /* 0xe4faecd5000e7882 */ /* 0x000fe20000000000 */
[----:B------:R-:W-:Y:S01]  /*1970*/  UMOV UR15, 0x3f1745cd ;  /* 0x3f1745cd000f7882 */ /* 0x000fe20000000000 */
[----:B------:R-:W-:-:S05]  /*1980*/  DADD R32, R30, -R28 ;  /* 0x000000001e207229 */ /* 0x000fca000000081c */
[----:B------:R-:W-:Y:S01]  /*1990*/  DFMA R38, R40, R38, UR14 ;  /* 0x0000000e28267e2b */ /* 0x000fe20008000026 */
[----:B------:R-:W-:Y:S01]  /*19a0*/  UMOV UR14, 0x258a578b ;  /* 0x258a578b000e7882 */ /* 0x000fe20000000000 */
[----:B------:R-:W-:Y:S01]  /*19b0*/  UMOV UR15, 0x3f3c71c7 ;  /* 0x3f3c71c7000f7882 */ /* 0x000fe20000000000 */
[----:B------:R-:W-:-:S05]  /*19c0*/  DADD R32, R32, R32 ;  /* 0x0000000020207229 */ /* 0x000fca0000000020 */
[----:B------:R-:W-:Y:S01]  /*19d0*/  DFMA R38, R40, R38, UR14 ;  /* 0x0000000e28267e2b */ /* 0x000fe20008000026 */
[----:B------:R-:W-:Y:S01]  /*19e0*/  UMOV UR14, 0x9242b910 ;  /* 0x9242b910000e7882 */ /* 0x000fe20000000000 */
[----:B------:R-:W-:Y:S01]  /*19f0*/  UMOV UR15, 0x3f624924 ;  /* 0x3f624924000f7882 */ /* 0x000fe20000000000 */
[----:B------:R-:W-:-:S05]  /*1a00*/  DFMA R32, R30, -R28, R32 ;  /* 0x8000001c1e20722b */ /* 0x000fca0000000020 */
[----:B------:R-:W-:Y:S01]  /*1a10*/  DFMA R38, R40, R38, UR14 ;  /* 0x0000000e28267e2b */ /* 0x000fe20008000026 */
[----:B------:R-:W-:Y:S01]  /*1a20*/  UMOV UR14, 0x99999dfb ;  /* 0x99999dfb000e7882 */ /* 0x000fe20000000000 */
[----:B------:R-:W-:Y:S01]  /*1a30*/  UMOV UR15, 0x3f899999 ;  /* 0x3f899999000f7882 */ /* 0x000fe20000000000 */
[----:B------:R-:W-:Y:S02]  /*1a40*/  DMUL R32, R34, R32 ;  /* 0x0000002022207228 */ /* 0x000fe40000000000 */
[----:B------:R-:W-:-:S03]  /*1a50*/  DMUL R34, R28, R28 ;  /* 0x0000001c1c227228 */ /* 0x000fc60000000000 */
[----:B------:R-:W-:Y:S01]  /*1a60*/  DFMA R38, R40, R38, UR14 ;  /* 0x0000000e28267e2b */ /* 0x000fe20008000026 */
[----:B------:R-:W-:Y:S01]  /*1a70*/  UMOV UR14, 0x55555555 ;  /* 0x55555555000e7882 */ /* 0x000fe20000000000 */
[----:B------:R-:W-:-:S03]  /*1a80*/  UMOV UR15, 0x3fb55555 ;  /* 0x3fb55555000f7882 */ /* 0x000fc60000000000 */
[----:B------:R-:W-:-:S03]  /*1a90*/  DMUL R26, R28, R34 ;  /* 0x000000221c1a7228 */ /* 0x000fc60000000000 */
[----:B------:R-:W-:-:S08]  /*1aa0*/  DFMA R30, R40, R38, UR14 ;  /* 0x0000000e281e7e2b */ /* 0x000fd00008000026 */
[----:B------:R-:W-:Y:S01]  /*1ab0*/  DADD R36, -R30, UR14 ;  /* 0x0000000e1e247e29 */ /* 0x000fe20008000100 */
[----:B------:R-:W-:Y:S01]  /*1ac0*/  UMOV UR14, 0xb9e7b0 ;  /* 0x00b9e7b0000e7882 */ /* 0x000fe20000000000 */
[----:B------:R-:W-:-:S06]  /*1ad0*/  UMOV UR15, 0x3c46a4cb ;  /* 0x3c46a4cb000f7882 */ /* 0x000fcc0000000000 */
[----:B------:R-:W-:Y:S02]  /*1ae0*/  DFMA R36, R40, R38, R36 ;  /* 0x000000262824722b */ /* 0x000fe40000000024 */
[----:B------:R-:W-:Y:S01]  /*1af0*/  DFMA R38, R28, R28, -R34 ;  /* 0x0000001c1c26722b */ /* 0x000fe20000000822 */
[----:B------:R-:W-:Y:S02]  /*1b00*/  VIADD R41, R33, 0x100000 ;  /* 0x0010000021297836 */ /* 0x000fe40000000000 */
[----:B------:R-:W-:-:S06]  /*1b10*/  IMAD.MOV.U32 R40, RZ, RZ, R32 ;  /* 0x000000ffff287224 */ /* 0x000fcc00078e0020 */
[----:B------:R-:W-:Y:S02]  /*1b20*/  DFMA R38, R28, R40, R38 ;  /* 0x000000281c26722b */ /* 0x000fe40000000026 */
[----:B------:R-:W-:Y:S01]  /*1b30*/  DADD R40, R36, -UR14 ;  /* 0x8000000e24287e29 */ /* 0x000fe20008000000 */
[----:B------:R-:W-:Y:S01]  /*1b40*/  UMOV UR14, 0x80000000 ;  /* 0x80000000000e7882 */ /* 0x000fe20000000000 */
[----:B------:R-:W-:Y:S01]  /*1b50*/  DFMA R36, R28, R34, -R26 ;  /* 0x000000221c24722b */ /* 0x000fe2000000081a */
[----:B------:R-:W-:-:S07]  /*1b60*/  UMOV UR15, 0x43300000 ;  /* 0x43300000000f7882 */ /* 0x000fce0000000000 */
[----:B------:R-:W-:Y:S02]  /*1b70*/  DFMA R36, R32, R34, R36 ;  /* 0x000000222024722b */ /* 0x000fe40000000024 */
[----:B------:R-:W-:-:S06]  /*1b80*/  DADD R34, R30, R40 ;  /* 0x000000001e227229 */ /* 0x000fcc0000000028 */
[----:B------:R-:W-:Y:S02]  /*1b90*/  DFMA R36, R28, R38, R36 ;  /* 0x000000261c24722b */ /* 0x000fe40000000024 */
[----:B------:R-:W-:Y:S02]  /*1ba0*/  DADD R38, R30, -R34 ;  /* 0x000000001e267229 */ /* 0x000fe40000000822 */
[----:B------:R-:W-:-:S06]  /*1bb0*/  DMUL R30, R34, R26 ;  /* 0x0000001a221e7228 */ /* 0x000fcc0000000000 */
[----:B------:R-:W-:Y:S02]  /*1bc0*/  DADD R40, R40, R38 ;  /* 0x0000000028287229 */ /* 0x000fe40000000026 */
[----:B------:R-:W-:-:S08]  /*1bd0*/  DFMA R38, R34, R26, -R30 ;  /* 0x0000001a2226722b */ /* 0x000fd0000000081e */
[----:B------:R-:W-:-:S08]  /*1be0*/  DFMA R36, R34, R36, R38 ;  /* 0x000000242224722b */ /* 0x000fd00000000026 */
[----:B------:R-:W-:-:S08]  /*1bf0*/  DFMA R40, R40, R26, R36 ;  /* 0x0000001a2828722b */ /* 0x000fd00000000024 */
[----:B------:R-:W-:-:S08]  /*1c00*/  DADD R34, R30, R40 ;  /* 0x000000001e227229 */ /* 0x000fd00000000028 */
[--C-:B------:R-:W-:Y:S02]  /*1c10*/  DADD R26, R28, R34.reuse ;  /* 0x000000001c1a7229 */ /* 0x100fe40000000022 */
[----:B------:R-:W-:-:S06]  /*1c20*/  DADD R30, R30, -R34 ;  /* 0x000000001e1e7229 */ /* 0x000fcc0000000822 */
[----:B------:R-:W-:Y:S02]  /*1c30*/  DADD R28, R28, -R26 ;  /* 0x000000001c1c7229 */ /* 0x000fe4000000081a */
[----:B------:R-:W-:-:S06]  /*1c40*/  DADD R30, R40, R30 ;  /* 0x00000000281e7229 */ /* 0x000fcc000000001e */
[----:B------:R-:W-:-:S08]  /*1c50*/  DADD R28, R34, R28 ;  /* 0x00000000221c7229 */ /* 0x000fd0000000001c */
[----:B------:R-:W-:Y:S01]  /*1c60*/  DADD R30, R30, R28 ;  /* 0x000000001e1e7229 */ /* 0x000fe2000000001c */
[C---:B------:R-:W-:Y:S01]  /*1c70*/  IADD3 R28, PT, PT, R43.reuse, -0x3ff, RZ ;  /* 0xfffffc012b1c7810 */ /* 0x040fe20007ffe0ff */
[----:B------:R-:W-:Y:S02]  /*1c80*/  @P1 VIADD R28, R43, 0xfffffc02 ;  /* 0xfffffc022b1c1836 */ /* 0x000fe40000000000 */
[----:B------:R-:W-:-:S04]  /*1c90*/  IMAD.MOV.U32 R29, RZ, RZ, 0x43300000 ;  /* 0x43300000ff1d7424 */ /* 0x000fc800078e00ff */
[----:B------:R-:W-:Y:S01]  /*1ca0*/  DADD R34, R32, R30 ;  /* 0x0000000020227229 */ /* 0x000fe2000000001e */
[----:B------:R-:W-:-:S06]  /*1cb0*/  LOP3.LUT R28, R28, 0x80000000, RZ, 0x3c, !PT ;  /* 0x800000001c1c7812 */ /* 0x000fcc00078e3cff */
[----:B------:R-:W-:Y:S01]  /*1cc0*/  DADD R30, R28, -UR14 ;  /* 0x8000000e1c1e7e29 */ /* 0x000fe20008000000 */
[----:B------:R-:W-:Y:S01]  /*1cd0*/  UMOV UR14, 0xfefa39ef ;  /* 0xfefa39ef000e7882 */ /* 0x000fe20000000000 */
[----:B------:R-:W-:Y:S01]  /*1ce0*/  DADD R32, R26, R34 ;  /* 0x000000001a207229 */ /* 0x000fe20000000022 */
[----:B------:R-:W-:-:S07]  /*1cf0*/  UMOV UR15, 0x3fe62e42 ;  /* 0x3fe62e42000f7882 */ /* 0x000fce0000000000 */
[--C-:B------:R-:W-:Y:S02]  /*1d00*/  DFMA R28, R30, UR14, R32.reuse ;  /* 0x0000000e1e1c7c2b */ /* 0x100fe40008000020 */
[----:B------:R-:W-:-:S06]  /*1d10*/  DADD R36, R26, -R32 ;  /* 0x000000001a247229 */ /* 0x000fcc0000000820 */
[----:B------:R-:W-:Y:S02]  /*1d20*/  DFMA R26, R30, -UR14, R28 ;  /* 0x8000000e1e1a7c2b */ /* 0x000fe4000800001c */
[----:B------:R-:W-:-:S06]  /*1d30*/  DADD R36, R34, R36 ;  /* 0x0000000022247229 */ /* 0x000fcc0000000024 */
[----:B------:R-:W-:-:S08]  /*1d40*/  DADD R26, -R32, R26 ;  /* 0x00000000201a7229 */ /* 0x000fd0000000011a */
[----:B------:R-:W-:-:S08]  /*1d50*/  DADD R26, R36, -R26 ;  /* 0x00000000241a7229 */ /* 0x000fd0000000081a */
[----:B------:R-:W-:-:S08]  /*1d60*/  DFMA R30, R30, UR16, R26 ;  /* 0x000000101e1e7c2b */ /* 0x000fd0000800001a */
[----:B------:R-:W-:-:S08]  /*1d70*/  DADD R26, R28, R30 ;  /* 0x000000001c1a7229 */ /* 0x000fd0000000001e */
[----:B------:R-:W-:Y:S02]  /*1d80*/  DADD R28, R28, -R26 ;  /* 0x000000001c1c7229 */ /* 0x000fe4000000081a */
[----:B------:R-:W-:-:S06]  /*1d90*/  DMUL R34, R26, 3 ;  /* 0x400800001a227828 */ /* 0x000fcc0000000000 */
[----:B------:R-:W-:Y:S02]  /*1da0*/  DADD R30, R30, R28 ;  /* 0x000000001e1e7229 */ /* 0x000fe4000000001c */
[----:B------:R-:W-:Y:S01]  /*1db0*/  DFMA R26, R26, 3, -R34 ;  /* 0x400800001a1a782b */ /* 0x000fe20000000822 */
[----:B------:R-:W-:Y:S02]  /*1dc0*/  IMAD.MOV.U32 R28, RZ, RZ, 0x652b82fe ;  /* 0x652b82feff1c7424 */ /* 0x000fe400078e00ff */
[----:B------:R-:W-:-:S05]  /*1dd0*/  IMAD.MOV.U32 R29, RZ, RZ, 0x3ff71547 ;  /* 0x3ff71547ff1d7424 */ /* 0x000fca00078e00ff */
[----:B------:R-:W-:-:S08]  /*1de0*/  DFMA R30, R30, 3, R26 ;  /* 0x400800001e1e782b */ /* 0x000fd0000000001a */
[----:B------:R-:W-:-:S08]  /*1df0*/  DADD R32, R34, R30 ;  /* 0x0000000022207229 */ /* 0x000fd0000000001e */
[----:B------:R-:W-:Y:S02]  /*1e00*/  DFMA R28, R32, R28, 6.75539944105574400000e+15 ;  /* 0x43380000201c742b */ /* 0x000fe4000000001c */
[----:B------:R-:W-:Y:S01]  /*1e10*/  FSETP.GEU.AND P0, PT, |R33|, 4.1917929649353027344, PT ;  /* 0x4086232b2100780b */ /* 0x000fe20003f0e200 */
[----:B------:R-:W-:-:S05]  /*1e20*/  DADD R34, R34, -R32 ;  /* 0x0000000022227229 */ /* 0x000fca0000000820 */
[----:B------:R-:W-:-:S03]  /*1e30*/  DADD R26, R28, -6.75539944105574400000e+15 ;  /* 0xc33800001c1a7429 */ /* 0x000fc60000000000 */
[----:B------:R-:W-:-:S05]  /*1e40*/  DADD R30, R30, R34 ;  /* 0x000000001e1e7229 */ /* 0x000fca0000000022 */
[----:B------:R-:W-:Y:S01]  /*1e50*/  DFMA R36, R26, -UR14, R32 ;  /* 0x8000000e1a247c2b */ /* 0x000fe20008000020 */
[----:B------:R-:W-:Y:S01]  /*1e60*/  UMOV UR14, 0x3b39803f ;  /* 0x3b39803f000e7882 */ /* 0x000fe20000000000 */
[----:B------:R-:W-:-:S06]  /*1e70*/  UMOV UR15, 0x3c7abc9e ;  /* 0x3c7abc9e000f7882 */ /* 0x000fcc0000000000 */
[----:B------:R-:W-:Y:S01]  /*1e80*/  DFMA R36, R26, -UR14, R36 ;  /* 0x8000000e1a247c2b */ /* 0x000fe20008000024 */
[----:B------:R-:W-:Y:S01]  /*1e90*/  UMOV UR14, 0x69ce2bdf ;  /* 0x69ce2bdf000e7882 */ /* 0x000fe20000000000 */
[----:B------:R-:W-:Y:S01]  /*1ea0*/  MOV R26, 0xfca213ea ;  /* 0xfca213ea001a7802 */ /* 0x000fe20000000f00 */
[----:B------:R-:W-:Y:S01]  /*1eb0*/  IMAD.MOV.U32 R27, RZ, RZ, 0x3e928af3 ;  /* 0x3e928af3ff1b7424 */ /* 0x000fe200078e00ff */
[----:B------:R-:W-:-:S05]  /*1ec0*/  UMOV UR15, 0x3e5ade15 ;  /* 0x3e5ade15000f7882 */ /* 0x000fca0000000000 */
[----:B------:R-:W-:Y:S01]  /*1ed0*/  DFMA R26, R36, UR14, R26 ;  /* 0x0000000e241a7c2b */ /* 0x000fe2000800001a */
[----:B------:R-:W-:Y:S01]  /*1ee0*/  UMOV UR14, 0x62401315 ;  /* 0x62401315000e7882 */ /* 0x000fe20000000000 */
[----:B------:R-:W-:-:S06]  /*1ef0*/  UMOV UR15, 0x3ec71dee ;  /* 0x3ec71dee000f7882 */ /* 0x000fcc0000000000 */
[----:B------:R-:W-:Y:S01]  /*1f00*/  DFMA R26, R36, R26, UR14 ;  /* 0x0000000e241a7e2b */ /* 0x000fe2000800001a */
        /* <DEDUP_REMOVED lines=20> */
[----:B------:R-:W-:-:S08]  /*2050*/  DFMA R26, R36, R26, UR14 ;  /* 0x0000000e241a7e2b */ /* 0x000fd0000800001a */
[----:B------:R-:W-:-:S08]  /*2060*/  DFMA R26, R36, R26, 1 ;  /* 0x3ff00000241a742b */ /* 0x000fd0000000001a */
[----:B------:R-:W-:-:S10]  /*2070*/  DFMA R26, R36, R26, 1 ;  /* 0x3ff00000241a742b */ /* 0x000fd4000000001a */
[----:B------:R-:W-:Y:S02]  /*2080*/  IMAD R35, R28, 0x100000, R27 ;  /* 0x001000001c237824 */ /* 0x000fe400078e021b */
[----:B------:R-:W-:Y:S01]  /*2090*/  IMAD.MOV.U32 R34, RZ, RZ, R26 ;  /* 0x000000ffff227224 */ /* 0x000fe200078e001a */
[----:B------:R-:W-:Y:S06]  /*20a0*/  @!P0 BRA `(.L_x_31) ;  /* 0x0000000000308947 */ /* 0x000fec0003800000 */
[----:B------:R-:W-:Y:S01]  /*20b0*/  FSETP.GEU.AND P1, PT, |R33|, 4.2275390625, PT ;  /* 0x408748002100780b */ /* 0x000fe20003f2e200 */
[C---:B------:R-:W-:Y:S02]  /*20c0*/  DADD R34, R32.reuse, +INF ;  /* 0x7ff0000020227429 */ /* 0x040fe40000000000 */
[----:B------:R-:W-:-:S08]  /*20d0*/  DSETP.GEU.AND P0, PT, R32, RZ, PT ;  /* 0x000000ff2000722a */ /* 0x000fd00003f0e000 */
[----:B------:R-:W-:Y:S02]  /*20e0*/  FSEL R34, R34, RZ, P0 ;  /* 0x000000ff22227208 */ /* 0x000fe40000000000 */
[----:B------:R-:W-:Y:S02]  /*20f0*/  @!P1 LEA.HI R29, R28, R28, RZ, 0x1 ;  /* 0x0000001c1c1d9211 */ /* 0x000fe400078f08ff */
[----:B------:R-:W-:Y:S02]  /*2100*/  FSEL R35, R35, RZ, P0 ;  /* 0x000000ff23237208 */ /* 0x000fe40000000000 */
[----:B------:R-:W-:-:S04]  /*2110*/  @!P1 SHF.R.S32.HI R29, RZ, 0x1, R29 ;  /* 0x00000001ff1d9819 */ /* 0x000fc8000001141d */
[----:B------:R-:W-:Y:S01]  /*2120*/  @!P1 LEA R27, R29, R27, 0x14 ;  /* 0x0000001b1d1b9211 */ /* 0x000fe200078ea0ff */
[----:B------:R-:W-:-:S05]  /*2130*/  @!P1 IMAD.IADD R28, R28, 0x1, -R29 ;  /* 0x000000011c1c9824 */ /* 0x000fca00078e0a1d */
[----:B------:R-:W-:Y:S01]  /*2140*/  @!P1 LEA R29, R28, 0x3ff00000, 0x14 ;  /* 0x3ff000001c1d9811 */ /* 0x000fe200078ea0ff */
[----:B------:R-:W-:-:S06]  /*2150*/  @!P1 IMAD.MOV.U32 R28, RZ, RZ, RZ ;  /* 0x000000ffff1c9224 */ /* 0x000fcc00078e00ff */
[----:B------:R-:W-:-:S11]  /*2160*/  @!P1 DMUL R34, R26, R28 ;  /* 0x0000001c1a229228 */ /* 0x000fd60000000000 */
.L_x_31:
[----:B------:R-:W-:Y:S01]  /*2170*/  DFMA R30, R30, R34, R34 ;  /* 0x000000221e1e722b */ /* 0x000fe20000000022 */
[----:B------:R-:W-:Y:S01]  /*2180*/  IMAD.MOV.U32 R28, RZ, RZ, R0 ;  /* 0x000000ffff1c7224 */ /* 0x000fe200078e0000 */
[----:B------:R-:W-:Y:S01]  /*2190*/  DSETP.NEU.AND P0, PT, |R34|, +INF , PT ;  /* 0x7ff000002200742a */ /* 0x000fe20003f0d200 */
[----:B------:R-:W-:-:S07]  /*21a0*/  IMAD.MOV.U32 R29, RZ, RZ, 0x0 ;  /* 0x00000000ff1d7424 */ /* 0x000fce00078e00ff */
[----:B------:R-:W-:Y:S02]  /*21b0*/  FSEL R26, R34, R30, !P0 ;  /* 0x0000001e221a7208 */ /* 0x000fe40004000000 */
[----:B------:R-:W-:Y:S01]  /*21c0*/  FSEL R27, R35, R31, !P0 ;  /* 0x0000001f231b7208 */ /* 0x000fe20004000000 */
[----:B------:R-:W-:Y:S06]  /*21d0*/  RET.REL.NODEC R28 `(_Z11compute_aclPdS_S_S_S_S_S_S_S_PKdidd) ;  /* 0xffffffdc1c887950 */ /* 0x000fec0003c3ffff */
.L_x_32:
        /* <DEDUP_REMOVED lines=10> */
.L_x_35:


//--------------------- .nv.shared.reserved.0     --------------------------
	.section	.nv.shared.reserved.0,"aw",@nobits
	.weak		__nv_reservedSMEM_offset_0_alias
	.size		__nv_reservedSMEM_offset_0_alias, 0, 64
	.other		__nv_reservedSMEM_offset_0_alias,@"STO_CUDA_RESERVED_SHARED STV_DEFAULT"
__nv_reservedSMEM_offset_0_alias:
	.zero		0
	.zero		64


//--------------------- .nv.shared._Z11compute_aclPdS_S_S_S_S_S_S_S_PKdidd --------------------------
	.section	.nv.shared._Z11compute_aclPdS_S_S_S_S_S_S_S_PKdidd,"aw",@nobits
	.sectionflags	@""
	.align	8
.nv.shared._Z11compute_aclPdS_S_S_S_S_S_S_S_PKdidd:
	.zero		9216


//--------------------- .nv.constant0._Z10update_posPdS_S_S_S_S_d --------------------------
	.section	.nv.constant0._Z10update_posPdS_S_S_S_S_d,"a",@progbits
	.sectionflags	@""
	.align	4
.nv.constant0._Z10update_posPdS_S_S_S_S_d:
	.zero		952


//--------------------- .nv.constant0._Z11compute_aclPdS_S_S_S_S_S_S_S_PKdidd --------------------------
	.section	.nv.constant0._Z11compute_aclPdS_S_S_S_S_S_S_S_PKdidd,"a",@progbits
	.sectionflags	@""
	.align	4
.nv.constant0._Z11compute_aclPdS_S_S_S_S_S_S_S_PKdidd:
	.zero		1000


//--------------------- SYMBOLS --------------------------

	.type		.nv.reservedSmem.offset0,@object
	.size		.nv.reservedSmem.offset0,0x4
	.type		.nv.reservedSmem.cap,@object
	.size		.nv.reservedSmem.cap,0x4
